//
// Generated by NVIDIA NVVM Compiler
//
// Compiler Build ID: CL-36424714
// Cuda compilation tools, release 13.0, V13.0.88
// Based on NVVM 20.0.0
//

.version 9.0
.target sm_100
.address_size 64

	// .globl	_Z12matMulKernelPfiiS_iiS_ii

.visible .entry _Z12matMulKernelPfiiS_iiS_ii(
	.param .u64 .ptr .align 1 _Z12matMulKernelPfiiS_iiS_ii_param_0,
	.param .u32 _Z12matMulKernelPfiiS_iiS_ii_param_1,
	.param .u32 _Z12matMulKernelPfiiS_iiS_ii_param_2,
	.param .u64 .ptr .align 1 _Z12matMulKernelPfiiS_iiS_ii_param_3,
	.param .u32 _Z12matMulKernelPfiiS_iiS_ii_param_4,
	.param .u32 _Z12matMulKernelPfiiS_iiS_ii_param_5,
	.param .u64 .ptr .align 1 _Z12matMulKernelPfiiS_iiS_ii_param_6,
	.param .u32 _Z12matMulKernelPfiiS_iiS_ii_param_7,
	.param .u32 _Z12matMulKernelPfiiS_iiS_ii_param_8
)
{
	.reg .pred 	%p<10>;
	.reg .b32 	%r<41>;
	.reg .b32 	%f<68>;
	.reg .b64 	%rd<53>;

	ld.param.u64 	%rd7, [_Z12matMulKernelPfiiS_iiS_ii_param_0];
	ld.param.u32 	%r18, [_Z12matMulKernelPfiiS_iiS_ii_param_2];
	ld.param.u64 	%rd8, [_Z12matMulKernelPfiiS_iiS_ii_param_3];
	ld.param.u32 	%r19, [_Z12matMulKernelPfiiS_iiS_ii_param_5];
	ld.param.u64 	%rd6, [_Z12matMulKernelPfiiS_iiS_ii_param_6];
	ld.param.u32 	%r20, [_Z12matMulKernelPfiiS_iiS_ii_param_8];
	cvta.to.global.u64 	%rd1, %rd8;
	cvta.to.global.u64 	%rd2, %rd7;
	mov.u32 	%r21, %tid.y;
	mov.u32 	%r22, %ctaid.y;
	mov.u32 	%r23, %ntid.y;
	mad.lo.s32 	%r1, %r22, %r23, %r21;
	mov.u32 	%r24, %tid.x;
	mov.u32 	%r25, %ctaid.x;
	mov.u32 	%r26, %ntid.x;
	mad.lo.s32 	%r2, %r25, %r26, %r24;
	setp.lt.s32 	%p1, %r18, 1;
	mov.f32 	%f67, 0f00000000;
	@%p1 bra 	$L__BB0_12;
	mul.lo.s32 	%r3, %r18, %r1;
	and.b32  	%r4, %r18, 7;
	setp.lt.u32 	%p2, %r18, 8;
	mov.f32 	%f67, 0f00000000;
	mov.b32 	%r39, 0;
	@%p2 bra 	$L__BB0_4;
	and.b32  	%r39, %r18, 2147483640;
	neg.s32 	%r37, %r39;
	shl.b32 	%r7, %r19, 3;
	mul.wide.u32 	%rd9, %r3, 4;
	add.s64 	%rd10, %rd9, %rd2;
	add.s64 	%rd52, %rd10, 16;
	mov.f32 	%f67, 0f00000000;
	mul.wide.s32 	%rd13, %r19, 4;
	mov.u32 	%r36, %r2;
$L__BB0_3:
	.pragma "nounroll";
	ld.global.f32 	%f17, [%rd52+-16];
	mul.wide.s32 	%rd11, %r36, 4;
	add.s64 	%rd12, %rd1, %rd11;
	ld.global.f32 	%f18, [%rd12];
	fma.rn.f32 	%f19, %f17, %f18, %f67;
	ld.global.f32 	%f20, [%rd52+-12];
	add.s64 	%rd14, %rd12, %rd13;
	ld.global.f32 	%f21, [%rd14];
	fma.rn.f32 	%f22, %f20, %f21, %f19;
	ld.global.f32 	%f23, [%rd52+-8];
	add.s64 	%rd15, %rd14, %rd13;
	ld.global.f32 	%f24, [%rd15];
	fma.rn.f32 	%f25, %f23, %f24, %f22;
	ld.global.f32 	%f26, [%rd52+-4];
	add.s64 	%rd16, %rd15, %rd13;
	ld.global.f32 	%f27, [%rd16];
	fma.rn.f32 	%f28, %f26, %f27, %f25;
	ld.global.f32 	%f29, [%rd52];
	add.s64 	%rd17, %rd16, %rd13;
	ld.global.f32 	%f30, [%rd17];
	fma.rn.f32 	%f31, %f29, %f30, %f28;
	ld.global.f32 	%f32, [%rd52+4];
	add.s64 	%rd18, %rd17, %rd13;
	ld.global.f32 	%f33, [%rd18];
	fma.rn.f32 	%f34, %f32, %f33, %f31;
	ld.global.f32 	%f35, [%rd52+8];
	add.s64 	%rd19, %rd18, %rd13;
	ld.global.f32 	%f36, [%rd19];
	fma.rn.f32 	%f37, %f35, %f36, %f34;
	ld.global.f32 	%f38, [%rd52+12];
	add.s64 	%rd20, %rd19, %rd13;
	ld.global.f32 	%f39, [%rd20];
	fma.rn.f32 	%f67, %f38, %f39, %f37;
	add.s32 	%r37, %r37, 8;
	add.s32 	%r36, %r36, %r7;
	add.s64 	%rd52, %rd52, 32;
	setp.ne.s32 	%p3, %r37, 0;
	@%p3 bra 	$L__BB0_3;
$L__BB0_4:
	setp.eq.s32 	%p4, %r4, 0;
	@%p4 bra 	$L__BB0_12;
	and.b32  	%r13, %r18, 3;
	setp.lt.u32 	%p5, %r4, 4;
	@%p5 bra 	$L__BB0_7;
	add.s32 	%r28, %r39, %r3;
	mul.wide.u32 	%rd21, %r28, 4;
	add.s64 	%rd22, %rd2, %rd21;
	ld.global.f32 	%f41, [%rd22];
	mad.lo.s32 	%r29, %r39, %r19, %r2;
	mul.wide.s32 	%rd23, %r29, 4;
	add.s64 	%rd24, %rd1, %rd23;
	ld.global.f32 	%f42, [%rd24];
	fma.rn.f32 	%f43, %f41, %f42, %f67;
	cvt.u64.u32 	%rd25, %r3;
	cvt.u64.u32 	%rd26, %r39;
	add.s64 	%rd27, %rd26, %rd25;
	shl.b64 	%rd28, %rd27, 2;
	add.s64 	%rd29, %rd2, %rd28;
	ld.global.f32 	%f44, [%rd29+4];
	mul.wide.s32 	%rd30, %r19, 4;
	add.s64 	%rd31, %rd24, %rd30;
	ld.global.f32 	%f45, [%rd31];
	fma.rn.f32 	%f46, %f44, %f45, %f43;
	ld.global.f32 	%f47, [%rd29+8];
	add.s64 	%rd32, %rd31, %rd30;
	ld.global.f32 	%f48, [%rd32];
	fma.rn.f32 	%f49, %f47, %f48, %f46;
	ld.global.f32 	%f50, [%rd29+12];
	add.s64 	%rd33, %rd32, %rd30;
	ld.global.f32 	%f51, [%rd33];
	fma.rn.f32 	%f67, %f50, %f51, %f49;
	add.s32 	%r39, %r39, 4;
$L__BB0_7:
	setp.eq.s32 	%p6, %r13, 0;
	@%p6 bra 	$L__BB0_12;
	setp.eq.s32 	%p7, %r13, 1;
	@%p7 bra 	$L__BB0_10;
	add.s32 	%r30, %r39, %r3;
	mul.wide.u32 	%rd34, %r30, 4;
	add.s64 	%rd35, %rd2, %rd34;
	ld.global.f32 	%f53, [%rd35];
	mad.lo.s32 	%r31, %r39, %r19, %r2;
	mul.wide.s32 	%rd36, %r31, 4;
	add.s64 	%rd37, %rd1, %rd36;
	ld.global.f32 	%f54, [%rd37];
	fma.rn.f32 	%f55, %f53, %f54, %f67;
	cvt.u64.u32 	%rd38, %r3;
	cvt.u64.u32 	%rd39, %r39;
	add.s64 	%rd40, %rd39, %rd38;
	shl.b64 	%rd41, %rd40, 2;
	add.s64 	%rd42, %rd2, %rd41;
	ld.global.f32 	%f56, [%rd42+4];
	mul.wide.s32 	%rd43, %r19, 4;
	add.s64 	%rd44, %rd37, %rd43;
	ld.global.f32 	%f57, [%rd44];
	fma.rn.f32 	%f67, %f56, %f57, %f55;
	add.s32 	%r39, %r39, 2;
$L__BB0_10:
	and.b32  	%r32, %r18, 1;
	setp.eq.b32 	%p8, %r32, 1;
	not.pred 	%p9, %p8;
	@%p9 bra 	$L__BB0_12;
	add.s32 	%r33, %r39, %r3;
	mul.wide.u32 	%rd45, %r33, 4;
	add.s64 	%rd46, %rd2, %rd45;
	ld.global.f32 	%f58, [%rd46];
	mad.lo.s32 	%r34, %r39, %r19, %r2;
	mul.wide.s32 	%rd47, %r34, 4;
	add.s64 	%rd48, %rd1, %rd47;
	ld.global.f32 	%f59, [%rd48];
	fma.rn.f32 	%f67, %f58, %f59, %f67;
$L__BB0_12:
	cvta.to.global.u64 	%rd49, %rd6;
	mad.lo.s32 	%r35, %r20, %r1, %r2;
	mul.wide.s32 	%rd50, %r35, 4;
	add.s64 	%rd51, %rd49, %rd50;
	st.global.f32 	[%rd51], %f67;
	ret;

}
	// .globl	_Z5hash_PfiiS_iiS_iiS_
.visible .entry _Z5hash_PfiiS_iiS_iiS_(
	.param .u64 .ptr .align 1 _Z5hash_PfiiS_iiS_iiS__param_0,
	.param .u32 _Z5hash_PfiiS_iiS_iiS__param_1,
	.param .u32 _Z5hash_PfiiS_iiS_iiS__param_2,
	.param .u64 .ptr .align 1 _Z5hash_PfiiS_iiS_iiS__param_3,
	.param .u32 _Z5hash_PfiiS_iiS_iiS__param_4,
	.param .u32 _Z5hash_PfiiS_iiS_iiS__param_5,
	.param .u64 .ptr .align 1 _Z5hash_PfiiS_iiS_iiS__param_6,
	.param .u32 _Z5hash_PfiiS_iiS_iiS__param_7,
	.param .u32 _Z5hash_PfiiS_iiS_iiS__param_8,
	.param .u64 .ptr .align 1 _Z5hash_PfiiS_iiS_iiS__param_9
)
{
	.reg .pred 	%p<13>;
	.reg .b16 	%rs<2>;
	.reg .b32 	%r<54>;
	.reg .b32 	%f<72>;
	.reg .b64 	%rd<57>;

	ld.param.u64 	%rd8, [_Z5hash_PfiiS_iiS_iiS__param_0];
	ld.param.u32 	%r26, [_Z5hash_PfiiS_iiS_iiS__param_1];
	ld.param.u32 	%r22, [_Z5hash_PfiiS_iiS_iiS__param_2];
	ld.param.u64 	%rd9, [_Z5hash_PfiiS_iiS_iiS__param_3];
	ld.param.u32 	%r23, [_Z5hash_PfiiS_iiS_iiS__param_4];
	ld.param.u32 	%r24, [_Z5hash_PfiiS_iiS_iiS__param_5];
	ld.param.u64 	%rd6, [_Z5hash_PfiiS_iiS_iiS__param_6];
	ld.param.u32 	%r25, [_Z5hash_PfiiS_iiS_iiS__param_8];
	ld.param.u64 	%rd7, [_Z5hash_PfiiS_iiS_iiS__param_9];
	cvta.to.global.u64 	%rd1, %rd9;
	cvta.to.global.u64 	%rd2, %rd8;
	mov.u32 	%r27, %tid.y;
	mov.u32 	%r28, %ctaid.y;
	mov.u32 	%r29, %ntid.y;
	mad.lo.s32 	%r1, %r28, %r29, %r27;
	mov.u32 	%r30, %tid.x;
	mov.u32 	%r31, %ctaid.x;
	mov.u32 	%r32, %ntid.x;
	mad.lo.s32 	%r2, %r31, %r32, %r30;
	setp.ge.s32 	%p1, %r1, %r26;
	setp.ge.s32 	%p2, %r2, %r25;
	or.pred  	%p3, %p1, %p2;
	@%p3 bra 	$L__BB1_14;
	div.s32 	%r3, %r2, %r24;
	setp.lt.s32 	%p4, %r22, 1;
	mov.f32 	%f71, 0f00000000;
	@%p4 bra 	$L__BB1_13;
	mul.lo.s32 	%r4, %r22, %r1;
	mul.lo.s32 	%r5, %r3, %r23;
	rem.s32 	%r6, %r2, %r24;
	and.b32  	%r7, %r22, 7;
	setp.lt.u32 	%p5, %r22, 8;
	mov.f32 	%f71, 0f00000000;
	mov.b32 	%r52, 0;
	@%p5 bra 	$L__BB1_5;
	and.b32  	%r52, %r22, 2147483640;
	neg.s32 	%r50, %r52;
	mul.lo.s32 	%r34, %r3, %r24;
	mad.lo.s32 	%r49, %r34, %r23, %r6;
	shl.b32 	%r11, %r24, 3;
	mul.wide.u32 	%rd10, %r4, 4;
	add.s64 	%rd11, %rd10, %rd2;
	add.s64 	%rd56, %rd11, 16;
	mov.f32 	%f71, 0f00000000;
	mul.wide.s32 	%rd14, %r24, 4;
$L__BB1_4:
	.pragma "nounroll";
	ld.global.f32 	%f17, [%rd56+-16];
	mul.wide.s32 	%rd12, %r49, 4;
	add.s64 	%rd13, %rd1, %rd12;
	ld.global.f32 	%f18, [%rd13];
	fma.rn.f32 	%f19, %f17, %f18, %f71;
	ld.global.f32 	%f20, [%rd56+-12];
	add.s64 	%rd15, %rd13, %rd14;
	ld.global.f32 	%f21, [%rd15];
	fma.rn.f32 	%f22, %f20, %f21, %f19;
	ld.global.f32 	%f23, [%rd56+-8];
	add.s64 	%rd16, %rd15, %rd14;
	ld.global.f32 	%f24, [%rd16];
	fma.rn.f32 	%f25, %f23, %f24, %f22;
	ld.global.f32 	%f26, [%rd56+-4];
	add.s64 	%rd17, %rd16, %rd14;
	ld.global.f32 	%f27, [%rd17];
	fma.rn.f32 	%f28, %f26, %f27, %f25;
	ld.global.f32 	%f29, [%rd56];
	add.s64 	%rd18, %rd17, %rd14;
	ld.global.f32 	%f30, [%rd18];
	fma.rn.f32 	%f31, %f29, %f30, %f28;
	ld.global.f32 	%f32, [%rd56+4];
	add.s64 	%rd19, %rd18, %rd14;
	ld.global.f32 	%f33, [%rd19];
	fma.rn.f32 	%f34, %f32, %f33, %f31;
	ld.global.f32 	%f35, [%rd56+8];
	add.s64 	%rd20, %rd19, %rd14;
	ld.global.f32 	%f36, [%rd20];
	fma.rn.f32 	%f37, %f35, %f36, %f34;
	ld.global.f32 	%f38, [%rd56+12];
	add.s64 	%rd21, %rd20, %rd14;
	ld.global.f32 	%f39, [%rd21];
	fma.rn.f32 	%f71, %f38, %f39, %f37;
	add.s32 	%r50, %r50, 8;
	add.s32 	%r49, %r49, %r11;
	add.s64 	%rd56, %rd56, 32;
	setp.ne.s32 	%p6, %r50, 0;
	@%p6 bra 	$L__BB1_4;
$L__BB1_5:
	setp.eq.s32 	%p7, %r7, 0;
	@%p7 bra 	$L__BB1_13;
	and.b32  	%r17, %r22, 3;
	setp.lt.u32 	%p8, %r7, 4;
	@%p8 bra 	$L__BB1_8;
	add.s32 	%r35, %r52, %r4;
	mul.wide.u32 	%rd22, %r35, 4;
	add.s64 	%rd23, %rd2, %rd22;
	ld.global.f32 	%f41, [%rd23];
	add.s32 	%r36, %r52, %r5;
	mad.lo.s32 	%r37, %r36, %r24, %r6;
	mul.wide.s32 	%rd24, %r37, 4;
	add.s64 	%rd25, %rd1, %rd24;
	ld.global.f32 	%f42, [%rd25];
	fma.rn.f32 	%f43, %f41, %f42, %f71;
	cvt.u64.u32 	%rd26, %r4;
	cvt.u64.u32 	%rd27, %r52;
	add.s64 	%rd28, %rd27, %rd26;
	shl.b64 	%rd29, %rd28, 2;
	add.s64 	%rd30, %rd2, %rd29;
	ld.global.f32 	%f44, [%rd30+4];
	mul.wide.s32 	%rd31, %r24, 4;
	add.s64 	%rd32, %rd25, %rd31;
	ld.global.f32 	%f45, [%rd32];
	fma.rn.f32 	%f46, %f44, %f45, %f43;
	ld.global.f32 	%f47, [%rd30+8];
	add.s64 	%rd33, %rd32, %rd31;
	ld.global.f32 	%f48, [%rd33];
	fma.rn.f32 	%f49, %f47, %f48, %f46;
	ld.global.f32 	%f50, [%rd30+12];
	add.s64 	%rd34, %rd33, %rd31;
	ld.global.f32 	%f51, [%rd34];
	fma.rn.f32 	%f71, %f50, %f51, %f49;
	add.s32 	%r52, %r52, 4;
$L__BB1_8:
	setp.eq.s32 	%p9, %r17, 0;
	@%p9 bra 	$L__BB1_13;
	setp.eq.s32 	%p10, %r17, 1;
	@%p10 bra 	$L__BB1_11;
	add.s32 	%r38, %r52, %r4;
	mul.wide.u32 	%rd35, %r38, 4;
	add.s64 	%rd36, %rd2, %rd35;
	ld.global.f32 	%f53, [%rd36];
	add.s32 	%r39, %r52, %r5;
	mad.lo.s32 	%r40, %r39, %r24, %r6;
	mul.wide.s32 	%rd37, %r40, 4;
	add.s64 	%rd38, %rd1, %rd37;
	ld.global.f32 	%f54, [%rd38];
	fma.rn.f32 	%f55, %f53, %f54, %f71;
	cvt.u64.u32 	%rd39, %r4;
	cvt.u64.u32 	%rd40, %r52;
	add.s64 	%rd41, %rd40, %rd39;
	shl.b64 	%rd42, %rd41, 2;
	add.s64 	%rd43, %rd2, %rd42;
	ld.global.f32 	%f56, [%rd43+4];
	mul.wide.s32 	%rd44, %r24, 4;
	add.s64 	%rd45, %rd38, %rd44;
	ld.global.f32 	%f57, [%rd45];
	fma.rn.f32 	%f71, %f56, %f57, %f55;
	add.s32 	%r52, %r52, 2;
$L__BB1_11:
	and.b32  	%r41, %r22, 1;
	setp.eq.b32 	%p11, %r41, 1;
	not.pred 	%p12, %p11;
	@%p12 bra 	$L__BB1_13;
	add.s32 	%r42, %r52, %r4;
	mul.wide.u32 	%rd46, %r42, 4;
	add.s64 	%rd47, %rd2, %rd46;
	ld.global.f32 	%f58, [%rd47];
	add.s32 	%r43, %r52, %r5;
	mad.lo.s32 	%r44, %r43, %r24, %r6;
	mul.wide.s32 	%rd48, %r44, 4;
	add.s64 	%rd49, %rd1, %rd48;
	ld.global.f32 	%f59, [%rd49];
	fma.rn.f32 	%f71, %f58, %f59, %f71;
$L__BB1_13:
	neg.f32 	%f60, %f71;
	mov.b32 	%r45, %f60;
	shr.u32 	%r46, %r45, 31;
	cvt.u16.u32 	%rs1, %r46;
	cvt.rn.f32.u16 	%f61, %rs1;
	rem.s32 	%r47, %r2, %r24;
	cvta.to.global.u64 	%rd50, %rd7;
	mul.wide.s32 	%rd51, %r47, 4;
	add.s64 	%rd52, %rd50, %rd51;
	ld.global.f32 	%f62, [%rd52];
	mul.f32 	%f63, %f62, %f61;
	mad.lo.s32 	%r48, %r25, %r1, %r2;
	cvta.to.global.u64 	%rd53, %rd6;
	mul.wide.s32 	%rd54, %r48, 4;
	add.s64 	%rd55, %rd53, %rd54;
	st.global.f32 	[%rd55], %f63;
$L__BB1_14:
	ret;

}
	// .globl	_Z7vec_sumPfS_iii
.visible .entry _Z7vec_sumPfS_iii(
	.param .u64 .ptr .align 1 _Z7vec_sumPfS_iii_param_0,
	.param .u64 .ptr .align 1 _Z7vec_sumPfS_iii_param_1,
	.param .u32 _Z7vec_sumPfS_iii_param_2,
	.param .u32 _Z7vec_sumPfS_iii_param_3,
	.param .u32 _Z7vec_sumPfS_iii_param_4
)
{
	.reg .pred 	%p<14>;
	.reg .b32 	%r<42>;
	.reg .b32 	%f<70>;
	.reg .b64 	%rd<16>;

	ld.param.u64 	%rd5, [_Z7vec_sumPfS_iii_param_0];
	ld.param.u64 	%rd4, [_Z7vec_sumPfS_iii_param_1];
	ld.param.u32 	%r24, [_Z7vec_sumPfS_iii_param_2];
	ld.param.u32 	%r25, [_Z7vec_sumPfS_iii_param_3];
	ld.param.u32 	%r26, [_Z7vec_sumPfS_iii_param_4];
	cvta.to.global.u64 	%rd1, %rd5;
	mov.u32 	%r27, %tid.y;
	mov.u32 	%r28, %ctaid.y;
	mov.u32 	%r29, %ntid.y;
	mad.lo.s32 	%r1, %r28, %r29, %r27;
	mov.u32 	%r2, %ctaid.x;
	setp.ge.s32 	%p1, %r1, %r24;
	setp.ge.s32 	%p2, %r2, %r25;
	or.pred  	%p3, %p1, %p2;
	setp.lt.s32 	%p4, %r26, 1;
	or.pred  	%p5, %p3, %p4;
	@%p5 bra 	$L__BB2_13;
	cvta.to.global.u64 	%rd6, %rd4;
	mad.lo.s32 	%r31, %r25, %r1, %r2;
	mul.lo.s32 	%r3, %r31, %r26;
	mad.lo.s32 	%r32, %r24, %r2, %r1;
	mul.wide.u32 	%rd7, %r32, 4;
	add.s64 	%rd2, %rd6, %rd7;
	ld.global.f32 	%f66, [%rd2];
	and.b32  	%r4, %r26, 15;
	setp.lt.u32 	%p6, %r26, 16;
	mov.b32 	%r38, 0;
	@%p6 bra 	$L__BB2_4;
	and.b32  	%r38, %r26, 2147483632;
	neg.s32 	%r36, %r38;
	add.s64 	%rd3, %rd1, 32;
	mov.u32 	%r35, %r3;
$L__BB2_3:
	.pragma "nounroll";
	mul.wide.s32 	%rd8, %r35, 4;
	add.s64 	%rd9, %rd3, %rd8;
	ld.global.f32 	%f11, [%rd9+-32];
	add.f32 	%f12, %f11, %f66;
	st.global.f32 	[%rd2], %f12;
	ld.global.f32 	%f13, [%rd9+-28];
	add.f32 	%f14, %f13, %f12;
	st.global.f32 	[%rd2], %f14;
	ld.global.f32 	%f15, [%rd9+-24];
	add.f32 	%f16, %f15, %f14;
	st.global.f32 	[%rd2], %f16;
	ld.global.f32 	%f17, [%rd9+-20];
	add.f32 	%f18, %f17, %f16;
	st.global.f32 	[%rd2], %f18;
	ld.global.f32 	%f19, [%rd9+-16];
	add.f32 	%f20, %f19, %f18;
	st.global.f32 	[%rd2], %f20;
	ld.global.f32 	%f21, [%rd9+-12];
	add.f32 	%f22, %f21, %f20;
	st.global.f32 	[%rd2], %f22;
	ld.global.f32 	%f23, [%rd9+-8];
	add.f32 	%f24, %f23, %f22;
	st.global.f32 	[%rd2], %f24;
	ld.global.f32 	%f25, [%rd9+-4];
	add.f32 	%f26, %f25, %f24;
	st.global.f32 	[%rd2], %f26;
	ld.global.f32 	%f27, [%rd9];
	add.f32 	%f28, %f27, %f26;
	st.global.f32 	[%rd2], %f28;
	ld.global.f32 	%f29, [%rd9+4];
	add.f32 	%f30, %f29, %f28;
	st.global.f32 	[%rd2], %f30;
	ld.global.f32 	%f31, [%rd9+8];
	add.f32 	%f32, %f31, %f30;
	st.global.f32 	[%rd2], %f32;
	ld.global.f32 	%f33, [%rd9+12];
	add.f32 	%f34, %f33, %f32;
	st.global.f32 	[%rd2], %f34;
	ld.global.f32 	%f35, [%rd9+16];
	add.f32 	%f36, %f35, %f34;
	st.global.f32 	[%rd2], %f36;
	ld.global.f32 	%f37, [%rd9+20];
	add.f32 	%f38, %f37, %f36;
	st.global.f32 	[%rd2], %f38;
	ld.global.f32 	%f39, [%rd9+24];
	add.f32 	%f40, %f39, %f38;
	st.global.f32 	[%rd2], %f40;
	ld.global.f32 	%f41, [%rd9+28];
	add.f32 	%f66, %f41, %f40;
	st.global.f32 	[%rd2], %f66;
	add.s32 	%r36, %r36, 16;
	add.s32 	%r35, %r35, 16;
	setp.ne.s32 	%p7, %r36, 0;
	@%p7 bra 	$L__BB2_3;
$L__BB2_4:
	setp.eq.s32 	%p8, %r4, 0;
	@%p8 bra 	$L__BB2_13;
	and.b32  	%r12, %r26, 7;
	setp.lt.u32 	%p9, %r4, 8;
	@%p9 bra 	$L__BB2_7;
	add.s32 	%r33, %r38, %r3;
	mul.wide.s32 	%rd10, %r33, 4;
	add.s64 	%rd11, %rd1, %rd10;
	ld.global.f32 	%f42, [%rd11];
	add.f32 	%f43, %f42, %f66;
	st.global.f32 	[%rd2], %f43;
	ld.global.f32 	%f44, [%rd11+4];
	add.f32 	%f45, %f44, %f43;
	st.global.f32 	[%rd2], %f45;
	ld.global.f32 	%f46, [%rd11+8];
	add.f32 	%f47, %f46, %f45;
	st.global.f32 	[%rd2], %f47;
	ld.global.f32 	%f48, [%rd11+12];
	add.f32 	%f49, %f48, %f47;
	st.global.f32 	[%rd2], %f49;
	ld.global.f32 	%f50, [%rd11+16];
	add.f32 	%f51, %f50, %f49;
	st.global.f32 	[%rd2], %f51;
	ld.global.f32 	%f52, [%rd11+20];
	add.f32 	%f53, %f52, %f51;
	st.global.f32 	[%rd2], %f53;
	ld.global.f32 	%f54, [%rd11+24];
	add.f32 	%f55, %f54, %f53;
	st.global.f32 	[%rd2], %f55;
	ld.global.f32 	%f56, [%rd11+28];
	add.f32 	%f66, %f56, %f55;
	st.global.f32 	[%rd2], %f66;
	add.s32 	%r38, %r38, 8;
$L__BB2_7:
	setp.eq.s32 	%p10, %r12, 0;
	@%p10 bra 	$L__BB2_13;
	and.b32  	%r15, %r26, 3;
	setp.lt.u32 	%p11, %r12, 4;
	@%p11 bra 	$L__BB2_10;
	add.s32 	%r34, %r38, %r3;
	mul.wide.s32 	%rd12, %r34, 4;
	add.s64 	%rd13, %rd1, %rd12;
	ld.global.f32 	%f57, [%rd13];
	add.f32 	%f58, %f57, %f66;
	st.global.f32 	[%rd2], %f58;
	ld.global.f32 	%f59, [%rd13+4];
	add.f32 	%f60, %f59, %f58;
	st.global.f32 	[%rd2], %f60;
	ld.global.f32 	%f61, [%rd13+8];
	add.f32 	%f62, %f61, %f60;
	st.global.f32 	[%rd2], %f62;
	ld.global.f32 	%f63, [%rd13+12];
	add.f32 	%f66, %f63, %f62;
	st.global.f32 	[%rd2], %f66;
	add.s32 	%r38, %r38, 4;
$L__BB2_10:
	setp.eq.s32 	%p12, %r15, 0;
	@%p12 bra 	$L__BB2_13;
	add.s32 	%r41, %r38, %r3;
	neg.s32 	%r40, %r15;
$L__BB2_12:
	.pragma "nounroll";
	mul.wide.s32 	%rd14, %r41, 4;
	add.s64 	%rd15, %rd1, %rd14;
	ld.global.f32 	%f64, [%rd15];
	add.f32 	%f66, %f64, %f66;
	st.global.f32 	[%rd2], %f66;
	add.s32 	%r41, %r41, 1;
	add.s32 	%r40, %r40, 1;
	setp.ne.s32 	%p13, %r40, 0;
	@%p13 bra 	$L__BB2_12;
$L__BB2_13:
	ret;

}


// ===== COMPILED SASS (sm_100) =====

	.target	sm_100

	.elftype	@"ET_EXEC"


//--------------------- .note.nv.tkinfo           --------------------------
	.section	.note.nv.tkinfo,"",@"SHT_NOTE"
	.sectionflags	@"SHF_NOTE_NV_TKINFO"
	.tkinfo
        /*0018*/ 	.word	0x00000002
        /*0030*/ 	.string	""
        /*0030*/ 	.string	"ptxas"
        /*0030*/ 	.string	"Cuda compilation tools, release 13.0, V13.0.88"
        /*0030*/ 	.string	"Build cuda_13.0.r13.0/compiler.36424714_0"
        /*0030*/ 	.string	"-arch sm_100 -m 64 "



//--------------------- .note.nv.cuinfo           --------------------------
	.section	.note.nv.cuinfo,"",@"SHT_NOTE"
	.sectionflags	@"SHF_NOTE_NV_CUINFO"
        /*0018*/ 	.short	0x0002
        /*001a*/ 	.short	0x0064
        /*001c*/ 	.short	0x0082
	.zero		2


//--------------------- .nv.info                  --------------------------
	.section	.nv.info,"",@"SHT_CUDA_INFO"
	.align	4


	//----- nvinfo : EIATTR_REGCOUNT
	.align		4
        /*0000*/ 	.byte	0x04, 0x2f
        /*0002*/ 	.short	(.L_1 - .L_0)
	.align		4
.L_0:
        /*0004*/ 	.word	index@(_Z12matMulKernelPfiiS_iiS_ii)
        /*0008*/ 	.word	0x00000020


	//----- nvinfo : EIATTR_FRAME_SIZE
	.align		4
.L_1:
        /*000c*/ 	.byte	0x04, 0x11
        /*000e*/ 	.short	(.L_3 - .L_2)
	.align		4
.L_2:
        /*0010*/ 	.word	index@(_Z12matMulKernelPfiiS_iiS_ii)
        /*0014*/ 	.word	0x00000000


	//----- nvinfo : EIATTR_REGCOUNT
	.align		4
.L_3:
        /*0018*/ 	.byte	0x04, 0x2f
        /*001a*/ 	.short	(.L_5 - .L_4)
	.align		4
.L_4:
        /*001c*/ 	.word	index@(_Z5hash_PfiiS_iiS_iiS_)
        /*0020*/ 	.word	0x00000020


	//----- nvinfo : EIATTR_FRAME_SIZE
	.align		4
.L_5:
        /*0024*/ 	.byte	0x04, 0x11
        /*0026*/ 	.short	(.L_7 - .L_6)
	.align		4
.L_6:
        /*0028*/ 	.word	index@(_Z5hash_PfiiS_iiS_iiS_)
        /*002c*/ 	.word	0x00000000


	//----- nvinfo : EIATTR_REGCOUNT
	.align		4
.L_7:
        /*0030*/ 	.byte	0x04, 0x2f
        /*0032*/ 	.short	(.L_9 - .L_8)
	.align		4
.L_8:
        /*0034*/ 	.word	index@(_Z7vec_sumPfS_iii)
        /*0038*/ 	.word	0x00000016


	//----- nvinfo : EIATTR_FRAME_SIZE
	.align		4
.L_9:
        /*003c*/ 	.byte	0x04, 0x11
        /*003e*/ 	.short	(.L_11 - .L_10)
	.align		4
.L_10:
        /*0040*/ 	.word	index@(_Z7vec_sumPfS_iii)
        /*0044*/ 	.word	0x00000000


	//----- nvinfo : EIATTR_MIN_STACK_SIZE
	.align		4
.L_11:
        /*0048*/ 	.byte	0x04, 0x12
        /*004a*/ 	.short	(.L_13 - .L_12)
	.align		4
.L_12:
        /*004c*/ 	.word	index@(_Z7vec_sumPfS_iii)
        /*0050*/ 	.word	0x00000000


	//----- nvinfo : EIATTR_MIN_STACK_SIZE
	.align		4
.L_13:
        /*0054*/ 	.byte	0x04, 0x12
        /*0056*/ 	.short	(.L_15 - .L_14)
	.align		4
.L_14:
        /*0058*/ 	.word	index@(_Z5hash_PfiiS_iiS_iiS_)
        /*005c*/ 	.word	0x00000000


	//----- nvinfo : EIATTR_MIN_STACK_SIZE
	.align		4
.L_15:
        /*0060*/ 	.byte	0x04, 0x12
        /*0062*/ 	.short	(.L_17 - .L_16)
	.align		4
.L_16:
        /*0064*/ 	.word	index@(_Z12matMulKernelPfiiS_iiS_ii)
        /*0068*/ 	.word	0x00000000
.L_17:


//--------------------- .nv.compat                --------------------------
	.section	.nv.compat,"",@"SHT_CUDA_COMPAT_INFO"
	.align	4
        /*0000*/ 	.byte	0x02, 0x09, 0x00, 0x00, 0x02, 0x02, 0x01, 0x00, 0x02, 0x05, 0x05, 0x00, 0x03, 0x07, 0x01, 0x01
        /*0010*/ 	.byte	0x02, 0x03, 0x00, 0x00, 0x02, 0x06, 0x01, 0x00, 0x04, 0x0b, 0x08, 0x00, 0x09, 0x00, 0x00, 0x00
        /*0020*/ 	.byte	0x00, 0x00, 0x00, 0x00


//--------------------- .nv.info._Z7vec_sumPfS_iii --------------------------
	.section	.nv.info._Z7vec_sumPfS_iii,"",@"SHT_CUDA_INFO"
	.sectionflags	@""
	.align	4


	//----- nvinfo : EIATTR_CUDA_API_VERSION
	.align		4
        /*0000*/ 	.byte	0x04, 0x37
        /*0002*/ 	.short	(.L_19 - .L_18)
.L_18:
        /*0004*/ 	.word	0x00000082


	//----- nvinfo : EIATTR_KPARAM_INFO
	.align		4
.L_19:
        /*0008*/ 	.byte	0x04, 0x17
        /*000a*/ 	.short	(.L_21 - .L_20)
.L_20:
        /*000c*/ 	.word	0x00000000
        /*0010*/ 	.short	0x0004
        /*0012*/ 	.short	0x0018
        /*0014*/ 	.byte	0x00, 0xf0, 0x11, 0x00


	//----- nvinfo : EIATTR_KPARAM_INFO
	.align		4
.L_21:
        /*0018*/ 	.byte	0x04, 0x17
        /*001a*/ 	.short	(.L_23 - .L_22)
.L_22:
        /*001c*/ 	.word	0x00000000
        /*0020*/ 	.short	0x0003
        /*0022*/ 	.short	0x0014
        /*0024*/ 	.byte	0x00, 0xf0, 0x11, 0x00


	//----- nvinfo : EIATTR_KPARAM_INFO
	.align		4
.L_23:
        /*0028*/ 	.byte	0x04, 0x17
        /*002a*/ 	.short	(.L_25 - .L_24)
.L_24:
        /*002c*/ 	.word	0x00000000
        /*0030*/ 	.short	0x0002
        /*0032*/ 	.short	0x0010
        /*0034*/ 	.byte	0x00, 0xf0, 0x11, 0x00


	//----- nvinfo : EIATTR_KPARAM_INFO
	.align		4
.L_25:
        /*0038*/ 	.byte	0x04, 0x17
        /*003a*/ 	.short	(.L_27 - .L_26)
.L_26:
        /*003c*/ 	.word	0x00000000
        /*0040*/ 	.short	0x0001
        /*0042*/ 	.short	0x0008
        /*0044*/ 	.byte	0x00, 0xf5, 0x21, 0x00


	//----- nvinfo : EIATTR_KPARAM_INFO
	.align		4
.L_27:
        /*0048*/ 	.byte	0x04, 0x17
        /*004a*/ 	.short	(.L_29 - .L_28)
.L_28:
        /*004c*/ 	.word	0x00000000
        /*0050*/ 	.short	0x0000
        /*0052*/ 	.short	0x0000
        /*0054*/ 	.byte	0x00, 0xf5, 0x21, 0x00


	//----- nvinfo : EIATTR_SPARSE_MMA_MASK
	.align		4
.L_29:
        /*0058*/ 	.byte	0x03, 0x50
        /*005a*/ 	.short	0x0000


	//----- nvinfo : EIATTR_MAXREG_COUNT
	.align		4
        /*005c*/ 	.byte	0x03, 0x1b
        /*005e*/ 	.short	0x00ff


	//----- nvinfo : EIATTR_MERCURY_ISA_VERSION
	.align		4
        /*0060*/ 	.byte	0x03, 0x5f
        /*0062*/ 	.short	0x0101


	//----- nvinfo : EIATTR_VRC_CTA_INIT_COUNT
	.align		4
        /*0064*/ 	.byte	0x02, 0x4a
	.zero		1
	.zero		1


	//----- nvinfo : EIATTR_EXIT_INSTR_OFFSETS
	.align		4
        /*0068*/ 	.byte	0x04, 0x1c
        /*006a*/ 	.short	(.L_31 - .L_30)


	//   ....[0]....
.L_30:
        /*006c*/ 	.word	0x000000b0


	//   ....[1]....
        /*0070*/ 	.word	0x00000550


	//   ....[2]....
        /*0074*/ 	.word	0x00000760


	//   ....[3]....
        /*0078*/ 	.word	0x000008b0


	//   ....[4]....
        /*007c*/ 	.word	0x00000970


	//----- nvinfo : EIATTR_CBANK_PARAM_SIZE
	.align		4
.L_31:
        /*0080*/ 	.byte	0x03, 0x19
        /*0082*/ 	.short	0x001c


	//----- nvinfo : EIATTR_PARAM_CBANK
	.align		4
        /*0084*/ 	.byte	0x04, 0x0a
        /*0086*/ 	.short	(.L_33 - .L_32)
	.align		4
.L_32:
        /*0088*/ 	.word	index@(.nv.constant0._Z7vec_sumPfS_iii)
        /*008c*/ 	.short	0x0380
        /*008e*/ 	.short	0x001c


	//----- nvinfo : EIATTR_SW_WAR
	.align		4
.L_33:
        /*0090*/ 	.byte	0x04, 0x36
        /*0092*/ 	.short	(.L_35 - .L_34)
.L_34:
        /*0094*/ 	.word	0x00000008
.L_35:


//--------------------- .nv.info._Z5hash_PfiiS_iiS_iiS_ --------------------------
	.section	.nv.info._Z5hash_PfiiS_iiS_iiS_,"",@"SHT_CUDA_INFO"
	.sectionflags	@""
	.align	4


	//----- nvinfo : EIATTR_CUDA_API_VERSION
	.align		4
        /*0000*/ 	.byte	0x04, 0x37
        /*0002*/ 	.short	(.L_37 - .L_36)
.L_36:
        /*0004*/ 	.word	0x00000082


	//----- nvinfo : EIATTR_KPARAM_INFO
	.align		4
.L_37:
        /*0008*/ 	.byte	0x04, 0x17
        /*000a*/ 	.short	(.L_39 - .L_38)
.L_38:
        /*000c*/ 	.word	0x00000000
        /*0010*/ 	.short	0x0009
        /*0012*/ 	.short	0x0030
        /*0014*/ 	.byte	0x00, 0xf5, 0x21, 0x00


	//----- nvinfo : EIATTR_KPARAM_INFO
	.align		4
.L_39:
        /*0018*/ 	.byte	0x04, 0x17
        /*001a*/ 	.short	(.L_41 - .L_40)
.L_40:
        /*001c*/ 	.word	0x00000000
        /*0020*/ 	.short	0x0008
        /*0022*/ 	.short	0x002c
        /*0024*/ 	.byte	0x00, 0xf0, 0x11, 0x00


	//----- nvinfo : EIATTR_KPARAM_INFO
	.align		4
.L_41:
        /*0028*/ 	.byte	0x04, 0x17
        /*002a*/ 	.short	(.L_43 - .L_42)
.L_42:
        /*002c*/ 	.word	0x00000000
        /*0030*/ 	.short	0x0007
        /*0032*/ 	.short	0x0028
        /*0034*/ 	.byte	0x00, 0xf0, 0x11, 0x00


	//----- nvinfo : EIATTR_KPARAM_INFO
	.align		4
.L_43:
        /*0038*/ 	.byte	0x04, 0x17
        /*003a*/ 	.short	(.L_45 - .L_44)
.L_44:
        /*003c*/ 	.word	0x00000000
        /*0040*/ 	.short	0x0006
        /*0042*/ 	.short	0x0020
        /*0044*/ 	.byte	0x00, 0xf5, 0x21, 0x00


	//----- nvinfo : EIATTR_KPARAM_INFO
	.align		4
.L_45:
        /*0048*/ 	.byte	0x04, 0x17
        /*004a*/ 	.short	(.L_47 - .L_46)
.L_46:
        /*004c*/ 	.word	0x00000000
        /*0050*/ 	.short	0x0005
        /*0052*/ 	.short	0x001c
        /*0054*/ 	.byte	0x00, 0xf0, 0x11, 0x00


	//----- nvinfo : EIATTR_KPARAM_INFO
	.align		4
.L_47:
        /*0058*/ 	.byte	0x04, 0x17
        /*005a*/ 	.short	(.L_49 - .L_48)
.L_48:
        /*005c*/ 	.word	0x00000000
        /*0060*/ 	.short	0x0004
        /*0062*/ 	.short	0x0018
        /*0064*/ 	.byte	0x00, 0xf0, 0x11, 0x00


	//----- nvinfo : EIATTR_KPARAM_INFO
	.align		4
.L_49:
        /*0068*/ 	.byte	0x04, 0x17
        /*006a*/ 	.short	(.L_51 - .L_50)
.L_50:
        /*006c*/ 	.word	0x00000000
        /*0070*/ 	.short	0x0003
        /*0072*/ 	.short	0x0010
        /*0074*/ 	.byte	0x00, 0xf5, 0x21, 0x00


	//----- nvinfo : EIATTR_KPARAM_INFO
	.align		4
.L_51:
        /*0078*/ 	.byte	0x04, 0x17
        /*007a*/ 	.short	(.L_53 - .L_52)
.L_52:
        /*007c*/ 	.word	0x00000000
        /*0080*/ 	.short	0x0002
        /*0082*/ 	.short	0x000c
        /*0084*/ 	.byte	0x00, 0xf0, 0x11, 0x00


	//----- nvinfo : EIATTR_KPARAM_INFO
	.align		4
.L_53:
        /*0088*/ 	.byte	0x04, 0x17
        /*008a*/ 	.short	(.L_55 - .L_54)
.L_54:
        /*008c*/ 	.word	0x00000000
        /*0090*/ 	.short	0x0001
        /*0092*/ 	.short	0x0008
        /*0094*/ 	.byte	0x00, 0xf0, 0x11, 0x00


	//----- nvinfo : EIATTR_KPARAM_INFO
	.align		4
.L_55:
        /*0098*/ 	.byte	0x04, 0x17
        /*009a*/ 	.short	(.L_57 - .L_56)
.L_56:
        /*009c*/ 	.word	0x00000000
        /*00a0*/ 	.short	0x0000
        /*00a2*/ 	.short	0x0000
        /*00a4*/ 	.byte	0x00, 0xf5, 0x21, 0x00


	//----- nvinfo : EIATTR_SPARSE_MMA_MASK
	.align		4
.L_57:
        /*00a8*/ 	.byte	0x03, 0x50
        /*00aa*/ 	.short	0x0000


	//----- nvinfo : EIATTR_MAXREG_COUNT
	.align		4
        /*00ac*/ 	.byte	0x03, 0x1b
        /*00ae*/ 	.short	0x00ff


	//----- nvinfo : EIATTR_MERCURY_ISA_VERSION
	.align		4
        /*00b0*/ 	.byte	0x03, 0x5f
        /*00b2*/ 	.short	0x0101


	//----- nvinfo : EIATTR_VRC_CTA_INIT_COUNT
	.align		4
        /*00b4*/ 	.byte	0x02, 0x4a
	.zero		1
	.zero		1


	//----- nvinfo : EIATTR_EXIT_INSTR_OFFSETS
	.align		4
        /*00b8*/ 	.byte	0x04, 0x1c
        /*00ba*/ 	.short	(.L_59 - .L_58)


	//   ....[0]....
.L_58:
        /*00bc*/ 	.word	0x000000d0


	//   ....[1]....
        /*00c0*/ 	.word	0x00000c90


	//----- nvinfo : EIATTR_CBANK_PARAM_SIZE
	.align		4
.L_59:
        /*00c4*/ 	.byte	0x03, 0x19
        /*00c6*/ 	.short	0x0038


	//----- nvinfo : EIATTR_PARAM_CBANK
	.align		4
        /*00c8*/ 	.byte	0x04, 0x0a
        /*00ca*/ 	.short	(.L_61 - .L_60)
	.align		4
.L_60:
        /*00cc*/ 	.word	index@(.nv.constant0._Z5hash_PfiiS_iiS_iiS_)
        /*00d0*/ 	.short	0x0380
        /*00d2*/ 	.short	0x0038


	//----- nvinfo : EIATTR_SW_WAR
	.align		4
.L_61:
        /*00d4*/ 	.byte	0x04, 0x36
        /*00d6*/ 	.short	(.L_63 - .L_62)
.L_62:
        /*00d8*/ 	.word	0x00000008
.L_63:


//--------------------- .nv.info._Z12matMulKernelPfiiS_iiS_ii --------------------------
	.section	.nv.info._Z12matMulKernelPfiiS_iiS_ii,"",@"SHT_CUDA_INFO"
	.sectionflags	@""
	.align	4


	//----- nvinfo : EIATTR_CUDA_API_VERSION
	.align		4
        /*0000*/ 	.byte	0x04, 0x37
        /*0002*/ 	.short	(.L_65 - .L_64)
.L_64:
        /*0004*/ 	.word	0x00000082


	//----- nvinfo : EIATTR_KPARAM_INFO
	.align		4
.L_65:
        /*0008*/ 	.byte	0x04, 0x17
        /*000a*/ 	.short	(.L_67 - .L_66)
.L_66:
        /*000c*/ 	.word	0x00000000
        /*0010*/ 	.short	0x0008
        /*0012*/ 	.short	0x002c
        /*0014*/ 	.byte	0x00, 0xf0, 0x11, 0x00


	//----- nvinfo : EIATTR_KPARAM_INFO
	.align		4
.L_67:
        /*0018*/ 	.byte	0x04, 0x17
        /*001a*/ 	.short	(.L_69 - .L_68)
.L_68:
        /*001c*/ 	.word	0x00000000
        /*0020*/ 	.short	0x0007
        /*0022*/ 	.short	0x0028
        /*0024*/ 	.byte	0x00, 0xf0, 0x11, 0x00


	//----- nvinfo : EIATTR_KPARAM_INFO
	.align		4
.L_69:
        /*0028*/ 	.byte	0x04, 0x17
        /*002a*/ 	.short	(.L_71 - .L_70)
.L_70:
        /*002c*/ 	.word	0x00000000
        /*0030*/ 	.short	0x0006
        /*0032*/ 	.short	0x0020
        /*0034*/ 	.byte	0x00, 0xf5, 0x21, 0x00


	//----- nvinfo : EIATTR_KPARAM_INFO
	.align		4
.L_71:
        /*0038*/ 	.byte	0x04, 0x17
        /*003a*/ 	.short	(.L_73 - .L_72)
.L_72:
        /*003c*/ 	.word	0x00000000
        /*0040*/ 	.short	0x0005
        /*0042*/ 	.short	0x001c
        /*0044*/ 	.byte	0x00, 0xf0, 0x11, 0x00


	//----- nvinfo : EIATTR_KPARAM_INFO
	.align		4
.L_73:
        /*0048*/ 	.byte	0x04, 0x17
        /*004a*/ 	.short	(.L_75 - .L_74)
.L_74:
        /*004c*/ 	.word	0x00000000
        /*0050*/ 	.short	0x0004
        /*0052*/ 	.short	0x0018
        /*0054*/ 	.byte	0x00, 0xf0, 0x11, 0x00


	//----- nvinfo : EIATTR_KPARAM_INFO
	.align		4
.L_75:
        /*0058*/ 	.byte	0x04, 0x17
        /*005a*/ 	.short	(.L_77 - .L_76)
.L_76:
        /*005c*/ 	.word	0x00000000
        /*0060*/ 	.short	0x0003
        /*0062*/ 	.short	0x0010
        /*0064*/ 	.byte	0x00, 0xf5, 0x21, 0x00


	//----- nvinfo : EIATTR_KPARAM_INFO
	.align		4
.L_77:
        /*0068*/ 	.byte	0x04, 0x17
        /*006a*/ 	.short	(.L_79 - .L_78)
.L_78:
        /*006c*/ 	.word	0x00000000
        /*0070*/ 	.short	0x0002
        /*0072*/ 	.short	0x000c
        /*0074*/ 	.byte	0x00, 0xf0, 0x11, 0x00


	//----- nvinfo : EIATTR_KPARAM_INFO
	.align		4
.L_79:
        /*0078*/ 	.byte	0x04, 0x17
        /*007a*/ 	.short	(.L_81 - .L_80)
.L_80:
        /*007c*/ 	.word	0x00000000
        /*0080*/ 	.short	0x0001
        /*0082*/ 	.short	0x0008
        /*0084*/ 	.byte	0x00, 0xf0, 0x11, 0x00


	//----- nvinfo : EIATTR_KPARAM_INFO
	.align		4
.L_81:
        /*0088*/ 	.byte	0x04, 0x17
        /*008a*/ 	.short	(.L_83 - .L_82)
.L_82:
        /*008c*/ 	.word	0x00000000
        /*0090*/ 	.short	0x0000
        /*0092*/ 	.short	0x0000
        /*0094*/ 	.byte	0x00, 0xf5, 0x21, 0x00


	//----- nvinfo : EIATTR_SPARSE_MMA_MASK
	.align		4
.L_83:
        /*0098*/ 	.byte	0x03, 0x50
        /*009a*/ 	.short	0x0000


	//----- nvinfo : EIATTR_MAXREG_COUNT
	.align		4
        /*009c*/ 	.byte	0x03, 0x1b
        /*009e*/ 	.short	0x00ff


	//----- nvinfo : EIATTR_MERCURY_ISA_VERSION
	.align		4
        /*00a0*/ 	.byte	0x03, 0x5f
        /*00a2*/ 	.short	0x0101


	//----- nvinfo : EIATTR_VRC_CTA_INIT_COUNT
	.align		4
        /*00a4*/ 	.byte	0x02, 0x4a
	.zero		1
	.zero		1


	//----- nvinfo : EIATTR_EXIT_INSTR_OFFSETS
	.align		4
        /*00a8*/ 	.byte	0x04, 0x1c
        /*00aa*/ 	.short	(.L_85 - .L_84)


	//   ....[0]....
.L_84:
        /*00ac*/ 	.word	0x00000900


	//----- nvinfo : EIATTR_CBANK_PARAM_SIZE
	.align		4
.L_85:
        /*00b0*/ 	.byte	0x03, 0x19
        /*00b2*/ 	.short	0x0030


	//----- nvinfo : EIATTR_PARAM_CBANK
	.align		4
        /*00b4*/ 	.byte	0x04, 0x0a
        /*00b6*/ 	.short	(.L_87 - .L_86)
	.align		4
.L_86:
        /*00b8*/ 	.word	index@(.nv.constant0._Z12matMulKernelPfiiS_iiS_ii)
        /*00bc*/ 	.short	0x0380
        /*00be*/ 	.short	0x0030


	//----- nvinfo : EIATTR_SW_WAR
	.align		4
.L_87:
        /*00c0*/ 	.byte	0x04, 0x36
        /*00c2*/ 	.short	(.L_89 - .L_88)
.L_88:
        /*00c4*/ 	.word	0x00000008
.L_89:


//--------------------- .nv.callgraph             --------------------------
	.section	.nv.callgraph,"",@"SHT_CUDA_CALLGRAPH"
	.align	4
	.sectionentsize	8
	.align		4
        /*0000*/ 	.word	0x00000000
	.align		4
        /*0004*/ 	.word	0xffffffff
	.align		4
        /*0008*/ 	.word	0x00000000
	.align		4
        /*000c*/ 	.word	0xfffffffe
	.align		4
        /*0010*/ 	.word	0x00000000
	.align		4
        /*0014*/ 	.word	0xfffffffd
	.align		4
        /*0018*/ 	.word	0x00000000
	.align		4
        /*001c*/ 	.word	0xfffffffc


//--------------------- .text._Z7vec_sumPfS_iii   --------------------------
	.section	.text._Z7vec_sumPfS_iii,"ax",@progbits
	.align	128
        .global         _Z7vec_sumPfS_iii
        .type           _Z7vec_sumPfS_iii,@function
        .size           _Z7vec_sumPfS_iii,(.L_x_18 - _Z7vec_sumPfS_iii)
        .other          _Z7vec_sumPfS_iii,@"STO_CUDA_ENTRY STV_DEFAULT"
_Z7vec_sumPfS_iii:
.text._Z7vec_sumPfS_iii:
[----:B------:R-:W-:Y:S01]  /*0000*/  LDC R1, c[0x0][0x37c] ;  /* 0x0000df00ff017b82 */ /* 0x000fe20000000800 */
[----:B------:R-:W0:Y:S07]  /*0010*/  S2R R5, SR_TID.Y ;  /* 0x0000000000057919 */ /* 0x000e2e0000002200 */
[----:B------:R-:W0:Y:S08]  /*0020*/  S2UR UR4, SR_CTAID.Y ;  /* 0x00000000000479c3 */ /* 0x000e300000002600 */
[----:B------:R-:W0:Y:S08]  /*0030*/  LDC R0, c[0x0][0x364] ;  /* 0x0000d900ff007b82 */ /* 0x000e300000000800 */
[----:B------:R-:W1:Y:S08]  /*0040*/  S2UR UR5, SR_CTAID.X ;  /* 0x00000000000579c3 */ /* 0x000e700000002500 */
[----:B------:R-:W1:Y:S08]  /*0050*/  LDC.64 R8, c[0x0][0x390] ;  /* 0x0000e400ff087b82 */ /* 0x000e700000000a00 */
[----:B------:R-:W2:Y:S01]  /*0060*/  LDC R6, c[0x0][0x398] ;  /* 0x0000e600ff067b82 */ /* 0x000ea20000000800 */
[----:B0-----:R-:W-:Y:S01]  /*0070*/  IMAD R5, R0, UR4, R5 ;  /* 0x0000000400057c24 */ /* 0x001fe2000f8e0205 */
[----:B-1----:R-:W-:-:S04]  /*0080*/  ISETP.LE.AND P0, PT, R9, UR5, PT ;  /* 0x0000000509007c0c */ /* 0x002fc8000bf03270 */
[----:B------:R-:W-:-:S04]  /*0090*/  ISETP.GE.OR P0, PT, R5, R8, P0 ;  /* 0x000000080500720c */ /* 0x000fc80000706670 */
[----:B--2---:R-:W-:-:S13]  /*00a0*/  ISETP.LT.OR P0, PT, R6, 0x1, P0 ;  /* 0x000000010600780c */ /* 0x004fda0000701670 */
[----:B------:R-:W-:Y:S05]  /*00b0*/  @P0 EXIT ;  /* 0x000000000000094d */ /* 0x000fea0003800000 */
[----:B------:R-:W0:Y:S01]  /*00c0*/  LDC.64 R2, c[0x0][0x388] ;  /* 0x0000e200ff027b82 */ /* 0x000e220000000a00 */
[----:B------:R-:W1:Y:S01]  /*00d0*/  LDCU.64 UR6, c[0x0][0x358] ;  /* 0x00006b00ff0677ac */ /* 0x000e620008000a00 */
[----:B------:R-:W-:Y:S01]  /*00e0*/  ISETP.GE.U32.AND P1, PT, R6, 0x10, PT ;  /* 0x000000100600780c */ /* 0x000fe20003f26070 */
[----:B------:R-:W-:Y:S01]  /*00f0*/  IMAD R7, R8, UR5, R5 ;  /* 0x0000000508077c24 */ /* 0x000fe2000f8e0205 */
[----:B------:R-:W-:Y:S01]  /*0100*/  LOP3.LUT R8, R6, 0xf, RZ, 0xc0, !PT ;  /* 0x0000000f06087812 */ /* 0x000fe200078ec0ff */
[----:B------:R-:W-:-:S03]  /*0110*/  HFMA2 R0, -RZ, RZ, 0, 0 ;  /* 0x00000000ff007431 */ /* 0x000fc600000001ff */
[----:B------:R-:W-:Y:S01]  /*0120*/  ISETP.NE.AND P0, PT, R8, RZ, PT ;  /* 0x000000ff0800720c */ /* 0x000fe20003f05270 */
[----:B0-----:R-:W-:-:S04]  /*0130*/  IMAD.WIDE.U32 R2, R7, 0x4, R2 ;  /* 0x0000000407027825 */ /* 0x001fc800078e0002 */
[----:B------:R-:W-:Y:S01]  /*0140*/  IMAD R7, R5, R9, UR5 ;  /* 0x0000000505077e24 */ /* 0x000fe2000f8e0209 */
[----:B-1----:R0:W5:Y:S03]  /*0150*/  LDG.E R11, desc[UR6][R2.64] ;  /* 0x00000006020b7981 */ /* 0x002166000c1e1900 */
[----:B------:R-:W-:Y:S01]  /*0160*/  IMAD R7, R7, R6, RZ ;  /* 0x0000000607077224 */ /* 0x000fe200078e02ff */
[----:B------:R-:W-:Y:S06]  /*0170*/  @!P1 BRA `(.L_x_0) ;  /* 0x0000000000f49947 */ /* 0x000fec0003800000 */
[----:B------:R-:W1:Y:S01]  /*0180*/  LDCU.64 UR4, c[0x0][0x380] ;  /* 0x00007000ff0477ac */ /* 0x000e620008000a00 */
[----:B------:R-:W-:Y:S02]  /*0190*/  LOP3.LUT R0, R6, 0x7ffffff0, RZ, 0xc0, !PT ;  /* 0x7ffffff006007812 */ /* 0x000fe400078ec0ff */
[----:B------:R-:W-:Y:S02]  /*01a0*/  MOV R10, R7 ;  /* 0x00000007000a7202 */ /* 0x000fe40000000f00 */
[----:B------:R-:W-:Y:S01]  /*01b0*/  IADD3 R9, PT, PT, -R0, RZ, RZ ;  /* 0x000000ff00097210 */ /* 0x000fe20007ffe1ff */
[----:B-1----:R-:W-:-:S04]  /*01c0*/  UIADD3 UR4, UP0, UPT, UR4, 0x20, URZ ;  /* 0x0000002004047890 */ /* 0x002fc8000ff1e0ff */
[----:B------:R-:W-:-:S12]  /*01d0*/  UIADD3.X UR5, UPT, UPT, URZ, UR5, URZ, UP0, !UPT ;  /* 0x00000005ff057290 */ /* 0x000fd800087fe4ff */
.L_x_1:
[----:B------:R-:W-:Y:S02]  /*01e0*/  MOV R4, UR4 ;  /* 0x0000000400047c02 */ /* 0x000fe40008000f00 */
[----:B------:R-:W-:-:S03]  /*01f0*/  MOV R5, UR5 ;  /* 0x0000000500057c02 */ /* 0x000fc60008000f00 */
[----:B------:R-:W-:-:S05]  /*0200*/  IMAD.WIDE R4, R10, 0x4, R4 ;  /* 0x000000040a047825 */ /* 0x000fca00078e0204 */
[----:B------:R-:W2:Y:S02]  /*0210*/  LDG.E R12, desc[UR6][R4.64+-0x20] ;  /* 0xffffe006040c7981 */ /* 0x000ea4000c1e1900 */
[----:B--23-5:R-:W-:-:S05]  /*0220*/  FADD R11, R12, R11 ;  /* 0x0000000b0c0b7221 */ /* 0x02cfca0000000000 */
[----:B------:R1:W-:Y:S04]  /*0230*/  STG.E desc[UR6][R2.64], R11 ;  /* 0x0000000b02007986 */ /* 0x0003e8000c101906 */
[----:B------:R-:W2:Y:S02]  /*0240*/  LDG.E R12, desc[UR6][R4.64+-0x1c] ;  /* 0xffffe406040c7981 */ /* 0x000ea4000c1e1900 */
[----:B--2---:R-:W-:-:S05]  /*0250*/  FADD R13, R11, R12 ;  /* 0x0000000c0b0d7221 */ /* 0x004fca0000000000 */
[----:B------:R2:W-:Y:S04]  /*0260*/  STG.E desc[UR6][R2.64], R13 ;  /* 0x0000000d02007986 */ /* 0x0005e8000c101906 */
[----:B------:R-:W3:Y:S02]  /*0270*/  LDG.E R12, desc[UR6][R4.64+-0x18] ;  /* 0xffffe806040c7981 */ /* 0x000ee4000c1e1900 */
[----:B---3--:R-:W-:-:S05]  /*0280*/  FADD R15, R13, R12 ;  /* 0x0000000c0d0f7221 */ /* 0x008fca0000000000 */
[----:B------:R3:W-:Y:S04]  /*0290*/  STG.E desc[UR6][R2.64], R15 ;  /* 0x0000000f02007986 */ /* 0x0007e8000c101906 */
[----:B------:R-:W4:Y:S02]  /*02a0*/  LDG.E R12, desc[UR6][R4.64+-0x14] ;  /* 0xffffec06040c7981 */ /* 0x000f24000c1e1900 */
[----:B----4-:R-:W-:-:S05]  /*02b0*/  FADD R17, R15, R12 ;  /* 0x0000000c0f117221 */ /* 0x010fca0000000000 */
[----:B------:R4:W-:Y:S04]  /*02c0*/  STG.E desc[UR6][R2.64], R17 ;  /* 0x0000001102007986 */ /* 0x0009e8000c101906 */
[----:B------:R-:W1:Y:S02]  /*02d0*/  LDG.E R12, desc[UR6][R4.64+-0x10] ;  /* 0xfffff006040c7981 */ /* 0x000e64000c1e1900 */
[----:B-1----:R-:W-:-:S05]  /*02e0*/  FADD R11, R17, R12 ;  /* 0x0000000c110b7221 */ /* 0x002fca0000000000 */
        /* <DEDUP_REMOVED lines=12> */
[----:B------:R-:W-:Y:S04]  /*03b0*/  STG.E desc[UR6][R2.64], R11 ;  /* 0x0000000b02007986 */ /* 0x000fe8000c101906 */
        /* <DEDUP_REMOVED lines=9> */
[----:B------:R-:W4:Y:S02]  /*0450*/  LDG.E R12, desc[UR6][R4.64+0x10] ;  /* 0x00001006040c7981 */ /* 0x000f24000c1e1900 */
[----:B----4-:R-:W-:-:S05]  /*0460*/  FADD R19, R17, R12 ;  /* 0x0000000c11137221 */ /* 0x010fca0000000000 */
[----:B------:R3:W-:Y:S04]  /*0470*/  STG.E desc[UR6][R2.64], R19 ;  /* 0x0000001302007986 */ /* 0x0007e8000c101906 */
[----:B------:R-:W1:Y:S02]  /*0480*/  LDG.E R12, desc[UR6][R4.64+0x14] ;  /* 0x00001406040c7981 */ /* 0x000e64000c1e1900 */
[----:B-1----:R-:W-:-:S05]  /*0490*/  FADD R13, R19, R12 ;  /* 0x0000000c130d7221 */ /* 0x002fca0000000000 */
[----:B------:R3:W-:Y:S04]  /*04a0*/  STG.E desc[UR6][R2.64], R13 ;  /* 0x0000000d02007986 */ /* 0x0007e8000c101906 */
[----:B------:R-:W2:Y:S01]  /*04b0*/  LDG.E R12, desc[UR6][R4.64+0x18] ;  /* 0x00001806040c7981 */ /* 0x000ea2000c1e1900 */
[----:B------:R-:W-:Y:S01]  /*04c0*/  IADD3 R9, PT, PT, R9, 0x10, RZ ;  /* 0x0000001009097810 */ /* 0x000fe20007ffe0ff */
[----:B--2---:R-:W-:-:S05]  /*04d0*/  FADD R15, R13, R12 ;  /* 0x0000000c0d0f7221 */ /* 0x004fca0000000000 */
[----:B------:R3:W-:Y:S04]  /*04e0*/  STG.E desc[UR6][R2.64], R15 ;  /* 0x0000000f02007986 */ /* 0x0007e8000c101906 */
[----:B------:R-:W2:Y:S01]  /*04f0*/  LDG.E R12, desc[UR6][R4.64+0x1c] ;  /* 0x00001c06040c7981 */ /* 0x000ea2000c1e1900 */
[----:B------:R-:W-:Y:S02]  /*0500*/  ISETP.NE.AND P1, PT, R9, RZ, PT ;  /* 0x000000ff0900720c */ /* 0x000fe40003f25270 */
[----:B------:R-:W-:Y:S01]  /*0510*/  IADD3 R10, PT, PT, R10, 0x10, RZ ;  /* 0x000000100a0a7810 */ /* 0x000fe20007ffe0ff */
[----:B--2---:R-:W-:-:S05]  /*0520*/  FADD R11, R15, R12 ;  /* 0x0000000c0f0b7221 */ /* 0x004fca0000000000 */
[----:B------:R3:W-:Y:S05]  /*0530*/  STG.E desc[UR6][R2.64], R11 ;  /* 0x0000000b02007986 */ /* 0x0007ea000c101906 */
[----:B------:R-:W-:Y:S05]  /*0540*/  @P1 BRA `(.L_x_1) ;  /* 0xfffffffc00241947 */ /* 0x000fea000383ffff */
.L_x_0:
[----:B------:R-:W-:Y:S05]  /*0550*/  @!P0 EXIT ;  /* 0x000000000000894d */ /* 0x000fea0003800000 */
[----:B------:R-:W-:Y:S02]  /*0560*/  ISETP.GE.U32.AND P0, PT, R8, 0x8, PT ;  /* 0x000000080800780c */ /* 0x000fe40003f06070 */
[----:B------:R-:W-:-:S04]  /*0570*/  LOP3.LUT R10, R6, 0x7, RZ, 0xc0, !PT ;  /* 0x00000007060a7812 */ /* 0x000fc800078ec0ff */
[----:B------:R-:W-:-:S07]  /*0580*/  ISETP.NE.AND P1, PT, R10, RZ, PT ;  /* 0x000000ff0a00720c */ /* 0x000fce0003f25270 */
[----:B------:R-:W-:Y:S06]  /*0590*/  @!P0 BRA `(.L_x_2) ;  /* 0x0000000000708947 */ /* 0x000fec0003800000 */
[----:B------:R-:W1:Y:S01]  /*05a0*/  LDC.64 R4, c[0x0][0x380] ;  /* 0x0000e000ff047b82 */ /* 0x000e620000000a00 */
[----:B------:R-:W-:-:S05]  /*05b0*/  IADD3 R9, PT, PT, R7, R0, RZ ;  /* 0x0000000007097210 */ /* 0x000fca0007ffe0ff */
[----:B-1----:R-:W-:-:S05]  /*05c0*/  IMAD.WIDE R4, R9, 0x4, R4 ;  /* 0x0000000409047825 */ /* 0x002fca00078e0204 */
[----:B------:R-:W3:Y:S02]  /*05d0*/  LDG.E R8, desc[UR6][R4.64] ;  /* 0x0000000604087981 */ /* 0x000ee4000c1e1900 */
[----:B---3-5:R-:W-:-:S05]  /*05e0*/  FADD R11, R11, R8 ;  /* 0x000000080b0b7221 */ /* 0x028fca0000000000 */
[----:B------:R-:W-:Y:S04]  /*05f0*/  STG.E desc[UR6][R2.64], R11 ;  /* 0x0000000b02007986 */ /* 0x000fe8000c101906 */
[----:B------:R-:W2:Y:S02]  /*0600*/  LDG.E R8, desc[UR6][R4.64+0x4] ;  /* 0x0000040604087981 */ /* 0x000ea4000c1e1900 */
[----:B--2---:R-:W-:-:S05]  /*0610*/  FADD R9, R11, R8 ;  /* 0x000000080b097221 */ /* 0x004fca0000000000 */
[----:B------:R1:W-:Y:S04]  /*0620*/  STG.E desc[UR6][R2.64], R9 ;  /* 0x0000000902007986 */ /* 0x0003e8000c101906 */
[----:B------:R-:W2:Y:S02]  /*0630*/  LDG.E R8, desc[UR6][R4.64+0x8] ;  /* 0x0000080604087981 */ /* 0x000ea4000c1e1900 */
[----:B--2---:R-:W-:-:S05]  /*0640*/  FADD R13, R9, R8 ;  /* 0x00000008090d7221 */ /* 0x004fca0000000000 */
[----:B------:R2:W-:Y:S04]  /*0650*/  STG.E desc[UR6][R2.64], R13 ;  /* 0x0000000d02007986 */ /* 0x0005e8000c101906 */
[----:B------:R-:W3:Y:S02]  /*0660*/  LDG.E R8, desc[UR6][R4.64+0xc] ;  /* 0x00000c0604087981 */ /* 0x000ee4000c1e1900 */
[----:B---3--:R-:W-:-:S05]  /*0670*/  FADD R15, R13, R8 ;  /* 0x000000080d0f7221 */ /* 0x008fca0000000000 */
[----:B------:R4:W-:Y:S04]  /*0680*/  STG.E desc[UR6][R2.64], R15 ;  /* 0x0000000f02007986 */ /* 0x0009e8000c101906 */
[----:B------:R-:W3:Y:S02]  /*0690*/  LDG.E R8, desc[UR6][R4.64+0x10] ;  /* 0x0000100604087981 */ /* 0x000ee4000c1e1900 */
[----:B---3--:R-:W-:-:S05]  /*06a0*/  FADD R17, R15, R8 ;  /* 0x000000080f117221 */ /* 0x008fca0000000000 */
[----:B------:R4:W-:Y:S04]  /*06b0*/  STG.E desc[UR6][R2.64], R17 ;  /* 0x0000001102007986 */ /* 0x0009e8000c101906 */
[----:B------:R-:W1:Y:S02]  /*06c0*/  LDG.E R8, desc[UR6][R4.64+0x14] ;  /* 0x0000140604087981 */ /* 0x000e64000c1e1900 */
[----:B-1----:R-:W-:-:S05]  /*06d0*/  FADD R9, R17, R8 ;  /* 0x0000000811097221 */ /* 0x002fca0000000000 */
[----:B------:R4:W-:Y:S04]  /*06e0*/  STG.E desc[UR6][R2.64], R9 ;  /* 0x0000000902007986 */ /* 0x0009e8000c101906 */
[----:B------:R-:W2:Y:S02]  /*06f0*/  LDG.E R8, desc[UR6][R4.64+0x18] ;  /* 0x0000180604087981 */ /* 0x000ea4000c1e1900 */
[----:B--2---:R-:W-:-:S05]  /*0700*/  FADD R13, R9, R8 ;  /* 0x00000008090d7221 */ /* 0x004fca0000000000 */
[----:B------:R4:W-:Y:S04]  /*0710*/  STG.E desc[UR6][R2.64], R13 ;  /* 0x0000000d02007986 */ /* 0x0009e8000c101906 */
[----:B------:R-:W2:Y:S01]  /*0720*/  LDG.E R8, desc[UR6][R4.64+0x1c] ;  /* 0x00001c0604087981 */ /* 0x000ea2000c1e1900 */
[----:B------:R-:W-:Y:S01]  /*0730*/  IADD3 R0, PT, PT, R0, 0x8, RZ ;  /* 0x0000000800007810 */ /* 0x000fe20007ffe0ff */
[----:B--2---:R-:W-:-:S05]  /*0740*/  FADD R11, R13, R8 ;  /* 0x000000080d0b7221 */ /* 0x004fca0000000000 */
[----:B------:R4:W-:Y:S02]  /*0750*/  STG.E desc[UR6][R2.64], R11 ;  /* 0x0000000b02007986 */ /* 0x0009e4000c101906 */
.L_x_2:
[----:B------:R-:W-:Y:S05]  /*0760*/  @!P1 EXIT ;  /* 0x000000000000994d */ /* 0x000fea0003800000 */
[----:B------:R-:W-:Y:S02]  /*0770*/  ISETP.GE.U32.AND P0, PT, R10, 0x4, PT ;  /* 0x000000040a00780c */ /* 0x000fe40003f06070 */
[----:B------:R-:W-:-:S04]  /*0780*/  LOP3.LUT R6, R6, 0x3, RZ, 0xc0, !PT ;  /* 0x0000000306067812 */ /* 0x000fc800078ec0ff */
[----:B------:R-:W-:-:S07]  /*0790*/  ISETP.NE.AND P1, PT, R6, RZ, PT ;  /* 0x000000ff0600720c */ /* 0x000fce0003f25270 */
[----:B------:R-:W-:Y:S06]  /*07a0*/  @!P0 BRA `(.L_x_3) ;  /* 0x0000000000408947 */ /* 0x000fec0003800000 */
[----:B------:R-:W1:Y:S01]  /*07b0*/  LDC.64 R4, c[0x0][0x380] ;  /* 0x0000e000ff047b82 */ /* 0x000e620000000a00 */
[----:B----4-:R-:W-:-:S05]  /*07c0*/  IADD3 R9, PT, PT, R7, R0, RZ ;  /* 0x0000000007097210 */ /* 0x010fca0007ffe0ff */
[----:B-1----:R-:W-:-:S05]  /*07d0*/  IMAD.WIDE R4, R9, 0x4, R4 ;  /* 0x0000000409047825 */ /* 0x002fca00078e0204 */
[----:B------:R-:W2:Y:S02]  /*07e0*/  LDG.E R8, desc[UR6][R4.64] ;  /* 0x0000000604087981 */ /* 0x000ea4000c1e1900 */
[----:B--2--5:R-:W-:-:S05]  /*07f0*/  FADD R9, R11, R8 ;  /* 0x000000080b097221 */ /* 0x024fca0000000000 */
[----:B------:R1:W-:Y:S04]  /*0800*/  STG.E desc[UR6][R2.64], R9 ;  /* 0x0000000902007986 */ /* 0x0003e8000c101906 */
[----:B------:R-:W3:Y:S02]  /*0810*/  LDG.E R8, desc[UR6][R4.64+0x4] ;  /* 0x0000040604087981 */ /* 0x000ee4000c1e1900 */
[----:B---3--:R-:W-:-:S05]  /*0820*/  FADD R13, R9, R8 ;  /* 0x00000008090d7221 */ /* 0x008fca0000000000 */
        /* <DEDUP_REMOVED lines=8> */
.L_x_3:
[----:B------:R-:W-:Y:S05]  /*08b0*/  @!P1 EXIT ;  /* 0x000000000000994d */ /* 0x000fea0003800000 */
[----:B-1--4-:R-:W1:Y:S01]  /*08c0*/  LDC.64 R8, c[0x0][0x380] ;  /* 0x0000e000ff087b82 */ /* 0x012e620000000a00 */
[----:B------:R-:W-:Y:S02]  /*08d0*/  IADD3 R7, PT, PT, R7, R0, RZ ;  /* 0x0000000007077210 */ /* 0x000fe40007ffe0ff */
[----:B------:R-:W-:-:S07]  /*08e0*/  IADD3 R6, PT, PT, -R6, RZ, RZ ;  /* 0x000000ff06067210 */ /* 0x000fce0007ffe1ff */
.L_x_4:
[----:B-1----:R-:W-:-:S06]  /*08f0*/  IMAD.WIDE R4, R7, 0x4, R8 ;  /* 0x0000000407047825 */ /* 0x002fcc00078e0208 */
[----:B------:R-:W3:Y:S01]  /*0900*/  LDG.E R4, desc[UR6][R4.64] ;  /* 0x0000000604047981 */ /* 0x000ee2000c1e1900 */
[----:B------:R-:W-:Y:S02]  /*0910*/  IADD3 R6, PT, PT, R6, 0x1, RZ ;  /* 0x0000000106067810 */ /* 0x000fe40007ffe0ff */
[----:B------:R-:W-:Y:S02]  /*0920*/  IADD3 R7, PT, PT, R7, 0x1, RZ ;  /* 0x0000000107077810 */ /* 0x000fe40007ffe0ff */
[----:B------:R-:W-:Y:S01]  /*0930*/  ISETP.NE.AND P0, PT, R6, RZ, PT ;  /* 0x000000ff0600720c */ /* 0x000fe20003f05270 */
[----:B--23-5:R-:W-:-:S05]  /*0940*/  FADD R11, R4, R11 ;  /* 0x0000000b040b7221 */ /* 0x02cfca0000000000 */
[----:B------:R2:W-:Y:S07]  /*0950*/  STG.E desc[UR6][R2.64], R11 ;  /* 0x0000000b02007986 */ /* 0x0005ee000c101906 */
[----:B------:R-:W-:Y:S05]  /*0960*/  @P0 BRA `(.L_x_4) ;  /* 0xfffffffc00e00947 */ /* 0x000fea000383ffff */
[----:B------:R-:W-:Y:S05]  /*0970*/  EXIT ;  /* 0x000000000000794d */ /* 0x000fea0003800000 */
.L_x_5:
[----:B------:R-:W-:-:S00]  /*0980*/  BRA `(.L_x_5) ;  /* 0xfffffffc00fc7947 */ /* 0x000fc0000383ffff */
[----:B------:R-:W-:-:S00]  /*0990*/  NOP ;  /* 0x0000000000007918 */ /* 0x000fc00000000000 */
        /* <DEDUP_REMOVED lines=14> */
.L_x_18:


//--------------------- .text._Z5hash_PfiiS_iiS_iiS_ --------------------------
	.section	.text._Z5hash_PfiiS_iiS_iiS_,"ax",@progbits
	.align	128
        .global         _Z5hash_PfiiS_iiS_iiS_
        .type           _Z5hash_PfiiS_iiS_iiS_,@function
        .size           _Z5hash_PfiiS_iiS_iiS_,(.L_x_19 - _Z5hash_PfiiS_iiS_iiS_)
        .other          _Z5hash_PfiiS_iiS_iiS_,@"STO_CUDA_ENTRY STV_DEFAULT"
_Z5hash_PfiiS_iiS_iiS_:
.text._Z5hash_PfiiS_iiS_iiS_:
[----:B------:R-:W-:Y:S01]  /*0000*/  LDC R1, c[0x0][0x37c] ;  /* 0x0000df00ff017b82 */ /* 0x000fe20000000800 */
[----:B------:R-:W0:Y:S07]  /*0010*/  S2R R0, SR_TID.X ;  /* 0x0000000000007919 */ /* 0x000e2e0000002100 */
[----:B------:R-:W1:Y:S01]  /*0020*/  LDC R2, c[0x0][0x364] ;  /* 0x0000d900ff027b82 */ /* 0x000e620000000800 */
[----:B------:R-:W2:Y:S01]  /*0030*/  LDCU UR10, c[0x0][0x3ac] ;  /* 0x00007580ff0a77ac */ /* 0x000ea20008000800 */
[----:B------:R-:W1:Y:S01]  /*0040*/  S2R R15, SR_TID.Y ;  /* 0x00000000000f7919 */ /* 0x000e620000002200 */
[----:B------:R-:W3:Y:S05]  /*0050*/  LDCU UR6, c[0x0][0x388] ;  /* 0x00007100ff0677ac */ /* 0x000eea0008000800 */
[----:B------:R-:W0:Y:S08]  /*0060*/  S2UR UR5, SR_CTAID.X ;  /* 0x00000000000579c3 */ /* 0x000e300000002500 */
[----:B------:R-:W0:Y:S08]  /*0070*/  LDC R3, c[0x0][0x360] ;  /* 0x0000d800ff037b82 */ /* 0x000e300000000800 */
[----:B------:R-:W1:Y:S01]  /*0080*/  S2UR UR4, SR_CTAID.Y ;  /* 0x00000000000479c3 */ /* 0x000e620000002600 */
[----:B0-----:R-:W-:-:S05]  /*0090*/  IMAD R0, R3, UR5, R0 ;  /* 0x0000000503007c24 */ /* 0x001fca000f8e0200 */
[----:B--2---:R-:W-:Y:S01]  /*00a0*/  ISETP.GE.AND P0, PT, R0, UR10, PT ;  /* 0x0000000a00007c0c */ /* 0x004fe2000bf06270 */
[----:B-1----:R-:W-:-:S05]  /*00b0*/  IMAD R15, R2, UR4, R15 ;  /* 0x00000004020f7c24 */ /* 0x002fca000f8e020f */
[----:B---3--:R-:W-:-:S13]  /*00c0*/  ISETP.GE.OR P0, PT, R15, UR6, P0 ;  /* 0x000000060f007c0c */ /* 0x008fda0008706670 */
[----:B------:R-:W-:Y:S05]  /*00d0*/  @P0 EXIT ;  /* 0x000000000000094d */ /* 0x000fea0003800000 */
[----:B------:R-:W0:Y:S01]  /*00e0*/  LDC R17, c[0x0][0x39c] ;  /* 0x0000e700ff117b82 */ /* 0x000e220000000800 */
[----:B------:R-:W-:Y:S01]  /*00f0*/  IABS R7, R0 ;  /* 0x0000000000077213 */ /* 0x000fe20000000000 */
[----:B------:R-:W1:Y:S01]  /*0100*/  LDCU UR5, c[0x0][0x38c] ;  /* 0x00007180ff0577ac */ /* 0x000e620008000800 */
[----:B------:R-:W-:Y:S01]  /*0110*/  MOV R23, RZ ;  /* 0x000000ff00177202 */ /* 0x000fe20000000f00 */
[----:B------:R-:W2:Y:S01]  /*0120*/  LDCU.64 UR8, c[0x0][0x358] ;  /* 0x00006b00ff0877ac */ /* 0x000ea20008000a00 */
[----:B-1----:R-:W-:Y:S01]  /*0130*/  UISETP.GE.AND UP0, UPT, UR5, 0x1, UPT ;  /* 0x000000010500788c */ /* 0x002fe2000bf06270 */
[-C--:B0-----:R-:W-:Y:S02]  /*0140*/  IABS R14, R17.reuse ;  /* 0x00000011000e7213 */ /* 0x081fe40000000000 */
[----:B------:R-:W-:Y:S02]  /*0150*/  ISETP.NE.AND P0, PT, R17, RZ, PT ;  /* 0x000000ff1100720c */ /* 0x000fe40003f05270 */
[----:B------:R-:W0:Y:S01]  /*0160*/  I2F.RP R4, R14 ;  /* 0x0000000e00047306 */ /* 0x000e220000209400 */
[----:B------:R-:W-:-:S07]  /*0170*/  LOP3.LUT R18, RZ, R17, RZ, 0x33, !PT ;  /* 0x00000011ff127212 */ /* 0x000fce00078e33ff */
[----:B0-----:R-:W0:Y:S02]  /*0180*/  MUFU.RCP R4, R4 ;  /* 0x0000000400047308 */ /* 0x001e240000001000 */
[----:B0-----:R-:W-:-:S06]  /*0190*/  IADD3 R2, PT, PT, R4, 0xffffffe, RZ ;  /* 0x0ffffffe04027810 */ /* 0x001fcc0007ffe0ff */
[----:B------:R0:W1:Y:S02]  /*01a0*/  F2I.FTZ.U32.TRUNC.NTZ R3, R2 ;  /* 0x0000000200037305 */ /* 0x000064000021f000 */
[----:B0-----:R-:W-:Y:S01]  /*01b0*/  HFMA2 R2, -RZ, RZ, 0, 0 ;  /* 0x00000000ff027431 */ /* 0x001fe200000001ff */
[----:B-1----:R-:W-:-:S05]  /*01c0*/  IADD3 R5, PT, PT, RZ, -R3, RZ ;  /* 0x80000003ff057210 */ /* 0x002fca0007ffe0ff */
[----:B------:R-:W-:-:S04]  /*01d0*/  IMAD R5, R5, R14, RZ ;  /* 0x0000000e05057224 */ /* 0x000fc800078e02ff */
[----:B------:R-:W-:Y:S01]  /*01e0*/  IMAD.HI.U32 R3, R3, R5, R2 ;  /* 0x0000000503037227 */ /* 0x000fe200078e0002 */
[----:B------:R-:W-:-:S04]  /*01f0*/  LOP3.LUT R2, R0, R17, RZ, 0x3c, !PT ;  /* 0x0000001100027212 */ /* 0x000fc800078e3cff */
[----:B------:R-:W-:Y:S01]  /*0200*/  ISETP.GE.AND P3, PT, R2, RZ, PT ;  /* 0x000000ff0200720c */ /* 0x000fe20003f66270 */
[----:B------:R-:W-:-:S05]  /*0210*/  IMAD.HI.U32 R3, R3, R7, RZ ;  /* 0x0000000703037227 */ /* 0x000fca00078e00ff */
[C---:B------:R-:W-:Y:S02]  /*0220*/  IADD3 R19, PT, PT, -R3.reuse, RZ, RZ ;  /* 0x000000ff03137210 */ /* 0x040fe40007ffe1ff */
[----:B------:R-:W-:-:S03]  /*0230*/  IADD3 R2, PT, PT, R3, 0x1, RZ ;  /* 0x0000000103027810 */ /* 0x000fc60007ffe0ff */
[----:B------:R-:W-:-:S05]  /*0240*/  IMAD R19, R14, R19, R7 ;  /* 0x000000130e137224 */ /* 0x000fca00078e0207 */
[----:B------:R-:W-:-:S04]  /*0250*/  ISETP.GT.U32.AND P1, PT, R14, R19, PT ;  /* 0x000000130e00720c */ /* 0x000fc80003f24070 */
[----:B------:R-:W-:-:S09]  /*0260*/  SEL R5, R2, R3, !P1 ;  /* 0x0000000302057207 */ /* 0x000fd20004800000 */
[----:B------:R-:W-:-:S04]  /*0270*/  @!P1 IADD3 R19, PT, PT, R19, -R14, RZ ;  /* 0x8000000e13139210 */ /* 0x000fc80007ffe0ff */
[----:B------:R-:W-:-:S13]  /*0280*/  ISETP.GE.U32.AND P2, PT, R19, R14, PT ;  /* 0x0000000e1300720c */ /* 0x000fda0003f46070 */
[----:B------:R-:W-:-:S04]  /*0290*/  @P2 IADD3 R5, PT, PT, R5, 0x1, RZ ;  /* 0x0000000105052810 */ /* 0x000fc80007ffe0ff */
[----:B------:R-:W-:Y:S01]  /*02a0*/  @!P3 IADD3 R5, PT, PT, -R5, RZ, RZ ;  /* 0x000000ff0505b210 */ /* 0x000fe20007ffe1ff */
[----:B--2---:R-:W-:Y:S06]  /*02b0*/  BRA.U !UP0, `(.L_x_6) ;  /* 0x0000000908307547 */ /* 0x004fec000b800000 */
[----:B------:R-:W-:Y:S01]  /*02c0*/  IADD3 R3, PT, PT, -R3, RZ, RZ ;  /* 0x000000ff03037210 */ /* 0x000fe20007ffe1ff */
[----:B------:R-:W-:Y:S01]  /*02d0*/  UISETP.GE.U32.AND UP1, UPT, UR5, 0x8, UPT ;  /* 0x000000080500788c */ /* 0x000fe2000bf26070 */
[----:B------:R-:W-:Y:S01]  /*02e0*/  ISETP.GE.AND P2, PT, R0, RZ, PT ;  /* 0x000000ff0000720c */ /* 0x000fe20003f46270 */
[----:B------:R-:W-:Y:S01]  /*02f0*/  ULOP3.LUT UR6, UR5, 0x7, URZ, 0xc0, !UPT ;  /* 0x0000000705067892 */ /* 0x000fe2000f8ec0ff */
[----:B------:R-:W-:Y:S01]  /*0300*/  SEL R20, R18, R5, !P0 ;  /* 0x0000000512147207 */ /* 0x000fe20004000000 */
[----:B------:R-:W-:Y:S01]  /*0310*/  IMAD R19, R14, R3, R7 ;  /* 0x000000030e137224 */ /* 0x000fe200078e0207 */
[----:B------:R-:W-:Y:S01]  /*0320*/  MOV R23, RZ ;  /* 0x000000ff00177202 */ /* 0x000fe20000000f00 */
[----:B------:R-:W-:Y:S01]  /*0330*/  IMAD R21, R15, UR5, RZ ;  /* 0x000000050f157c24 */ /* 0x000fe2000f8e02ff */
[----:B------:R-:W-:Y:S02]  /*0340*/  UISETP.NE.AND UP0, UPT, UR6, URZ, UPT ;  /* 0x000000ff0600728c */ /* 0x000fe4000bf05270 */
[----:B------:R-:W-:Y:S01]  /*0350*/  @!P1 IADD3 R19, PT, PT, R19, -R14, RZ ;  /* 0x8000000e13139210 */ /* 0x000fe20007ffe0ff */
[----:B------:R-:W-:-:S03]  /*0360*/  UMOV UR4, URZ ;  /* 0x000000ff00047c82 */ /* 0x000fc60008000000 */
[----:B------:R-:W-:Y:S02]  /*0370*/  ISETP.GT.U32.AND P1, PT, R14, R19, PT ;  /* 0x000000130e00720c */ /* 0x000fe40003f24070 */
[----:B------:R-:W-:-:S04]  /*0380*/  IADD3 R2, PT, PT, R19, -R14, RZ ;  /* 0x8000000e13027210 */ /* 0x000fc80007ffe0ff */
[----:B------:R-:W-:-:S04]  /*0390*/  SEL R3, R2, R19, !P1 ;  /* 0x0000001302037207 */ /* 0x000fc80004800000 */
[----:B------:R-:W-:-:S04]  /*03a0*/  @!P2 IADD3 R3, PT, PT, -R3, RZ, RZ ;  /* 0x000000ff0303a210 */ /* 0x000fc80007ffe1ff */
[----:B------:R-:W-:Y:S01]  /*03b0*/  SEL R22, R18, R3, !P0 ;  /* 0x0000000312167207 */ /* 0x000fe20004000000 */
[----:B------:R-:W-:Y:S06]  /*03c0*/  BRA.U !UP1, `(.L_x_7) ;  /* 0x0000000109cc7547 */ /* 0x000fec000b800000 */
[----:B------:R-:W0:Y:S01]  /*03d0*/  LDC.64 R2, c[0x0][0x380] ;  /* 0x0000e000ff027b82 */ /* 0x000e220000000a00 */
[----:B------:R-:W1:Y:S01]  /*03e0*/  LDCU UR11, c[0x0][0x398] ;  /* 0x00007300ff0b77ac */ /* 0x000e620008000800 */
[----:B------:R-:W-:Y:S02]  /*03f0*/  IMAD R5, R20, R17, RZ ;  /* 0x0000001114057224 */ /* 0x000fe400078e02ff */
[----:B------:R-:W-:Y:S01]  /*0400*/  HFMA2 R23, -RZ, RZ, 0, 0 ;  /* 0x00000000ff177431 */ /* 0x000fe200000001ff */
[----:B------:R-:W-:-:S04]  /*0410*/  ULOP3.LUT UR4, UR5, 0x7ffffff8, URZ, 0xc0, !UPT ;  /* 0x7ffffff805047892 */ /* 0x000fc8000f8ec0ff */
[----:B------:R-:W-:Y:S01]  /*0420*/  UIADD3 UR7, UPT, UPT, -UR4, URZ, URZ ;  /* 0x000000ff04077290 */ /* 0x000fe2000fffe1ff */
[----:B-1----:R-:W-:Y:S02]  /*0430*/  IMAD R16, R5, UR11, R22 ;  /* 0x0000000b05107c24 */ /* 0x002fe4000f8e0216 */
[----:B0-----:R-:W-:-:S03]  /*0440*/  IMAD.WIDE.U32 R2, R21, 0x4, R2 ;  /* 0x0000000415027825 */ /* 0x001fc600078e0002 */
[----:B------:R-:W-:-:S04]  /*0450*/  IADD3 R6, P1, PT, R2, 0x10, RZ ;  /* 0x0000001002067810 */ /* 0x000fc80007f3e0ff */
[----:B------:R-:W-:-:S09]  /*0460*/  IADD3.X R7, PT, PT, RZ, R3, RZ, P1, !PT ;  /* 0x00000003ff077210 */ /* 0x000fd20000ffe4ff */
.L_x_8:
[----:B------:R-:W0:Y:S01]  /*0470*/  LDC.64 R24, c[0x0][0x390] ;  /* 0x0000e400ff187b82 */ /* 0x000e220000000a00 */
[----:B------:R-:W-:Y:S02]  /*0480*/  MOV R2, R6 ;  /* 0x0000000600027202 */ /* 0x000fe40000000f00 */
[----:B------:R-:W-:-:S05]  /*0490*/  MOV R3, R7 ;  /* 0x0000000700037202 */ /* 0x000fca0000000f00 */
[----:B------:R-:W2:Y:S04]  /*04a0*/  LDG.E R26, desc[UR8][R2.64+-0x10] ;  /* 0xfffff008021a7981 */ /* 0x000ea8000c1e1900 */
[----:B------:R-:W3:Y:S01]  /*04b0*/  LDG.E R27, desc[UR8][R2.64+-0xc] ;  /* 0xfffff408021b7981 */ /* 0x000ee2000c1e1900 */
[----:B0-----:R-:W-:-:S05]  /*04c0*/  IMAD.WIDE R24, R16, 0x4, R24 ;  /* 0x0000000410187825 */ /* 0x001fca00078e0218 */
[----:B------:R-:W2:Y:S01]  /*04d0*/  LDG.E R29, desc[UR8][R24.64] ;  /* 0x00000008181d7981 */ /* 0x000ea2000c1e1900 */
[----:B------:R-:W-:-:S05]  /*04e0*/  IMAD.WIDE R12, R17, 0x4, R24 ;  /* 0x00000004110c7825 */ /* 0x000fca00078e0218 */
[----:B------:R0:W3:Y:S01]  /*04f0*/  LDG.E R28, desc[UR8][R12.64] ;  /* 0x000000080c1c7981 */ /* 0x0000e2000c1e1900 */
[----:B------:R-:W-:-:S03]  /*0500*/  IMAD.WIDE R6, R17, 0x4, R12 ;  /* 0x0000000411067825 */ /* 0x000fc600078e020c */
[----:B------:R-:W4:Y:S01]  /*0510*/  LDG.E R25, desc[UR8][R2.64+-0x4] ;  /* 0xfffffc0802197981 */ /* 0x000f22000c1e1900 */
[----:B------:R-:W-:-:S03]  /*0520*/  IMAD.WIDE R8, R17, 0x4, R6 ;  /* 0x0000000411087825 */ /* 0x000fc600078e0206 */
[----:B------:R-:W5:Y:S01]  /*0530*/  LDG.E R6, desc[UR8][R6.64] ;  /* 0x0000000806067981 */ /* 0x000f62000c1e1900 */
[----:B------:R-:W-:-:S03]  /*0540*/  IMAD.WIDE R4, R17, 0x4, R8 ;  /* 0x0000000411047825 */ /* 0x000fc600078e0208 */
[----:B------:R1:W4:Y:S04]  /*0550*/  LDG.E R24, desc[UR8][R8.64] ;  /* 0x0000000808187981 */ /* 0x000328000c1e1900 */
[----:B------:R-:W5:Y:S01]  /*0560*/  LDG.E R7, desc[UR8][R2.64+-0x8] ;  /* 0xfffff80802077981 */ /* 0x000f62000c1e1900 */
[----:B------:R-:W-:-:S03]  /*0570*/  IMAD.WIDE R10, R17, 0x4, R4 ;  /* 0x00000004110a7825 */ /* 0x000fc600078e0204 */
[----:B------:R-:W4:Y:S01]  /*0580*/  LDG.E R4, desc[UR8][R4.64] ;  /* 0x0000000804047981 */ /* 0x000f22000c1e1900 */
[----:B0-----:R-:W-:-:S03]  /*0590*/  IMAD.WIDE R12, R17, 0x4, R10 ;  /* 0x00000004110c7825 */ /* 0x001fc600078e020a */
[----:B------:R-:W4:Y:S01]  /*05a0*/  LDG.E R10, desc[UR8][R10.64] ;  /* 0x000000080a0a7981 */ /* 0x000f22000c1e1900 */
[----:B-1----:R-:W-:-:S03]  /*05b0*/  IMAD.WIDE R8, R17, 0x4, R12 ;  /* 0x0000000411087825 */ /* 0x002fc600078e020c */
[----:B------:R-:W4:Y:S04]  /*05c0*/  LDG.E R5, desc[UR8][R2.64+0xc] ;  /* 0x00000c0802057981 */ /* 0x000f28000c1e1900 */
[----:B------:R-:W4:Y:S01]  /*05d0*/  LDG.E R8, desc[UR8][R8.64] ;  /* 0x0000000808087981 */ /* 0x000f22000c1e1900 */
[----:B--2---:R-:W-:-:S03]  /*05e0*/  FFMA R26, R26, R29, R23 ;  /* 0x0000001d1a1a7223 */ /* 0x004fc60000000017 */
[----:B------:R-:W2:Y:S01]  /*05f0*/  LDG.E R23, desc[UR8][R2.64] ;  /* 0x0000000802177981 */ /* 0x000ea2000c1e1900 */
[----:B---3--:R-:W-:-:S03]  /*0600*/  FFMA R28, R27, R28, R26 ;  /* 0x0000001c1b1c7223 */ /* 0x008fc6000000001a */
[----:B------:R-:W3:Y:S04]  /*0610*/  LDG.E R29, desc[UR8][R2.64+0x8] ;  /* 0x00000808021d7981 */ /* 0x000ee8000c1e1900 */
[----:B------:R-:W3:Y:S04]  /*0620*/  LDG.E R27, desc[UR8][R2.64+0x4] ;  /* 0x00000408021b7981 */ /* 0x000ee8000c1e1900 */
[----:B------:R-:W3:Y:S01]  /*0630*/  LDG.E R26, desc[UR8][R12.64] ;  /* 0x000000080c1a7981 */ /* 0x000ee2000c1e1900 */
[----:B------:R-:W-:Y:S01]  /*0640*/  UIADD3 UR7, UPT, UPT, UR7, 0x8, URZ ;  /* 0x0000000807077890 */ /* 0x000fe2000fffe0ff */
[----:B-----5:R-:W-:-:S04]  /*0650*/  FFMA R6, R7, R6, R28 ;  /* 0x0000000607067223 */ /* 0x020fc8000000001c */
[----:B----4-:R-:W-:Y:S01]  /*0660*/  FFMA R6, R25, R24, R6 ;  /* 0x0000001819067223 */ /* 0x010fe20000000006 */
[----:B------:R-:W-:Y:S01]  /*0670*/  UISETP.NE.AND UP1, UPT, UR7, URZ, UPT ;  /* 0x000000ff0700728c */ /* 0x000fe2000bf25270 */
[----:B------:R-:W-:Y:S02]  /*0680*/  LEA R16, R17, R16, 0x3 ;  /* 0x0000001011107211 */ /* 0x000fe400078e18ff */
[----:B--2---:R-:W-:Y:S01]  /*0690*/  FFMA R4, R23, R4, R6 ;  /* 0x0000000417047223 */ /* 0x004fe20000000006 */
[----:B------:R-:W-:-:S03]  /*06a0*/  IADD3 R6, P1, PT, R2, 0x20, RZ ;  /* 0x0000002002067810 */ /* 0x000fc60007f3e0ff */
[----:B---3--:R-:W-:-:S04]  /*06b0*/  FFMA R4, R27, R10, R4 ;  /* 0x0000000a1b047223 */ /* 0x008fc80000000004 */
[----:B------:R-:W-:Y:S01]  /*06c0*/  FFMA R4, R29, R26, R4 ;  /* 0x0000001a1d047223 */ /* 0x000fe20000000004 */
[----:B------:R-:W-:-:S03]  /*06d0*/  IADD3.X R7, PT, PT, RZ, R3, RZ, P1, !PT ;  /* 0x00000003ff077210 */ /* 0x000fc60000ffe4ff */
[----:B------:R-:W-:Y:S01]  /*06e0*/  FFMA R23, R5, R8, R4 ;  /* 0x0000000805177223 */ /* 0x000fe20000000004 */
[----:B------:R-:W-:Y:S06]  /*06f0*/  BRA.U UP1, `(.L_x_8) ;  /* 0xfffffffd015c7547 */ /* 0x000fec000b83ffff */
.L_x_7:
[----:B------:R-:W-:Y:S05]  /*0700*/  BRA.U !UP0, `(.L_x_6) ;  /* 0x00000005081c7547 */ /* 0x000fea000b800000 */
[----:B------:R-:W-:Y:S02]  /*0710*/  UISETP.GE.U32.AND UP0, UPT, UR6, 0x4, UPT ;  /* 0x000000040600788c */ /* 0x000fe4000bf06070 */
[----:B------:R-:W-:-:S04]  /*0720*/  ULOP3.LUT UR7, UR5, 0x3, URZ, 0xc0, !UPT ;  /* 0x0000000305077892 */ /* 0x000fc8000f8ec0ff */
[----:B------:R-:W-:-:S03]  /*0730*/  UISETP.NE.AND UP1, UPT, UR7, URZ, UPT ;  /* 0x000000ff0700728c */ /* 0x000fc6000bf25270 */
[----:B------:R-:W-:Y:S08]  /*0740*/  BRA.U !UP0, `(.L_x_9) ;  /* 0x0000000108747547 */ /* 0x000ff0000b800000 */
[----:B------:R-:W0:Y:S01]  /*0750*/  LDC R7, c[0x0][0x398] ;  /* 0x0000e600ff077b82 */ /* 0x000e220000000800 */
[----:B------:R-:W1:Y:S01]  /*0760*/  LDCU.64 UR12, c[0x0][0x380] ;  /* 0x00007000ff0c77ac */ /* 0x000e620008000a00 */
[C---:B------:R-:W-:Y:S02]  /*0770*/  IADD3 R13, PT, PT, R21.reuse, UR4, RZ ;  /* 0x00000004150d7c10 */ /* 0x040fe4000fffe0ff */
[----:B------:R-:W-:-:S04]  /*0780*/  IADD3 R8, P1, PT, R21, UR4, RZ ;  /* 0x0000000415087c10 */ /* 0x000fc8000ff3e0ff */
[----:B------:R-:W2:Y:S08]  /*0790*/  LDC.64 R4, c[0x0][0x390] ;  /* 0x0000e400ff047b82 */ /* 0x000eb00000000a00 */
[----:B------:R-:W3:Y:S01]  /*07a0*/  LDC.64 R2, c[0x0][0x380] ;  /* 0x0000e000ff027b82 */ /* 0x000ee20000000a00 */
[----:B0-----:R-:W-:-:S04]  /*07b0*/  IMAD R6, R20, R7, UR4 ;  /* 0x0000000414067e24 */ /* 0x001fc8000f8e0207 */
[----:B------:R-:W-:-:S04]  /*07c0*/  IMAD R7, R6, R17, R22 ;  /* 0x0000001106077224 */ /* 0x000fc800078e0216 */
[----:B--2---:R-:W-:-:S04]  /*07d0*/  IMAD.WIDE R4, R7, 0x4, R4 ;  /* 0x0000000407047825 */ /* 0x004fc800078e0204 */
[----:B------:R-:W-:Y:S02]  /*07e0*/  IMAD.WIDE R6, R17, 0x4, R4 ;  /* 0x0000000411067825 */ /* 0x000fe400078e0204 */
[----:B------:R-:W2:Y:S02]  /*07f0*/  LDG.E R4, desc[UR8][R4.64] ;  /* 0x0000000804047981 */ /* 0x000ea4000c1e1900 */
[----:B---3--:R-:W-:Y:S01]  /*0800*/  IMAD.WIDE.U32 R12, R13, 0x4, R2 ;  /* 0x000000040d0c7825 */ /* 0x008fe200078e0002 */
[----:B------:R-:W-:Y:S02]  /*0810*/  IADD3.X R3, PT, PT, RZ, RZ, RZ, P1, !PT ;  /* 0x000000ffff037210 */ /* 0x000fe40000ffe4ff */
[----:B-1----:R-:W-:-:S03]  /*0820*/  LEA R2, P1, R8, UR12, 0x2 ;  /* 0x0000000c08027c11 */ /* 0x002fc6000f8210ff */
[----:B------:R-:W2:Y:S01]  /*0830*/  LDG.E R12, desc[UR8][R12.64] ;  /* 0x000000080c0c7981 */ /* 0x000ea2000c1e1900 */
[----:B------:R-:W-:Y:S01]  /*0840*/  LEA.HI.X R3, R8, UR13, R3, 0x2, P1 ;  /* 0x0000000d08037c11 */ /* 0x000fe200088f1403 */
[C---:B------:R-:W-:Y:S02]  /*0850*/  IMAD.WIDE R8, R17.reuse, 0x4, R6 ;  /* 0x0000000411087825 */ /* 0x040fe400078e0206 */
[----:B------:R-:W3:Y:S04]  /*0860*/  LDG.E R6, desc[UR8][R6.64] ;  /* 0x0000000806067981 */ /* 0x000ee8000c1e1900 */
[----:B------:R-:W3:Y:S01]  /*0870*/  LDG.E R16, desc[UR8][R2.64+0x4] ;  /* 0x0000040802107981 */ /* 0x000ee2000c1e1900 */
[----:B------:R-:W-:-:S03]  /*0880*/  IMAD.WIDE R10, R17, 0x4, R8 ;  /* 0x00000004110a7825 */ /* 0x000fc600078e0208 */
[----:B------:R-:W4:Y:S04]  /*0890*/  LDG.E R24, desc[UR8][R8.64] ;  /* 0x0000000808187981 */ /* 0x000f28000c1e1900 */
[----:B------:R-:W4:Y:S04]  /*08a0*/  LDG.E R25, desc[UR8][R2.64+0x8] ;  /* 0x0000080802197981 */ /* 0x000f28000c1e1900 */
[----:B------:R-:W5:Y:S04]  /*08b0*/  LDG.E R27, desc[UR8][R2.64+0xc] ;  /* 0x00000c08021b7981 */ /* 0x000f68000c1e1900 */
[----:B------:R-:W5:Y:S01]  /*08c0*/  LDG.E R10, desc[UR8][R10.64] ;  /* 0x000000080a0a7981 */ /* 0x000f62000c1e1900 */
[----:B------:R-:W-:Y:S01]  /*08d0*/  UIADD3 UR4, UPT, UPT, UR4, 0x4, URZ ;  /* 0x0000000404047890 */ /* 0x000fe2000fffe0ff */
[----:B--2---:R-:W-:-:S04]  /*08e0*/  FFMA R23, R12, R4, R23 ;  /* 0x000000040c177223 */ /* 0x004fc80000000017 */
[----:B---3--:R-:W-:-:S04]  /*08f0*/  FFMA R16, R16, R6, R23 ;  /* 0x0000000610107223 */ /* 0x008fc80000000017 */
[----:B----4-:R-:W-:-:S04]  /*0900*/  FFMA R16, R25, R24, R16 ;  /* 0x0000001819107223 */ /* 0x010fc80000000010 */
[----:B-----5:R-:W-:-:S07]  /*0910*/  FFMA R23, R27, R10, R16 ;  /* 0x0000000a1b177223 */ /* 0x020fce0000000010 */
.L_x_9:
[----:B------:R-:W-:Y:S05]  /*0920*/  BRA.U !UP1, `(.L_x_6) ;  /* 0x0000000109947547 */ /* 0x000fea000b800000 */
[----:B------:R-:W-:Y:S02]  /*0930*/  UISETP.NE.AND UP0, UPT, UR7, 0x1, UPT ;  /* 0x000000010700788c */ /* 0x000fe4000bf05270 */
[----:B------:R-:W-:-:S04]  /*0940*/  ULOP3.LUT UR5, UR5, 0x1, URZ, 0xc0, !UPT ;  /* 0x0000000105057892 */ /* 0x000fc8000f8ec0ff */
[----:B------:R-:W-:-:S03]  /*0950*/  UISETP.NE.U32.AND UP1, UPT, UR5, 0x1, UPT ;  /* 0x000000010500788c */ /* 0x000fc6000bf25070 */
[----:B------:R-:W-:Y:S08]  /*0960*/  BRA.U !UP0, `(.L_x_10) ;  /* 0x0000000108547547 */ /* 0x000ff0000b800000 */
[----:B------:R-:W0:Y:S01]  /*0970*/  LDC R7, c[0x0][0x398] ;  /* 0x0000e600ff077b82 */ /* 0x000e220000000800 */
[----:B------:R-:W1:Y:S01]  /*0980*/  LDCU.64 UR6, c[0x0][0x380] ;  /* 0x00007000ff0677ac */ /* 0x000e620008000a00 */
[----:B------:R-:W-:-:S06]  /*0990*/  IADD3 R8, P1, PT, R21, UR4, RZ ;  /* 0x0000000415087c10 */ /* 0x000fcc000ff3e0ff */
[----:B------:R-:W2:Y:S08]  /*09a0*/  LDC.64 R4, c[0x0][0x380] ;  /* 0x0000e000ff047b82 */ /* 0x000eb00000000a00 */
[----:B------:R-:W3:Y:S01]  /*09b0*/  LDC.64 R2, c[0x0][0x390] ;  /* 0x0000e400ff027b82 */ /* 0x000ee20000000a00 */
[----:B0-----:R-:W-:Y:S01]  /*09c0*/  IMAD R6, R20, R7, UR4 ;  /* 0x0000000414067e24 */ /* 0x001fe2000f8e0207 */
[----:B------:R-:W-:-:S03]  /*09d0*/  IADD3 R7, PT, PT, R21, UR4, RZ ;  /* 0x0000000415077c10 */ /* 0x000fc6000fffe0ff */
[----:B------:R-:W-:Y:S02]  /*09e0*/  IMAD R9, R6, R17, R22 ;  /* 0x0000001106097224 */ /* 0x000fe400078e0216 */
[----:B--2---:R-:W-:Y:S01]  /*09f0*/  IMAD.WIDE.U32 R6, R7, 0x4, R4 ;  /* 0x0000000407067825 */ /* 0x004fe200078e0004 */
[----:B------:R-:W-:Y:S02]  /*0a00*/  IADD3.X R5, PT, PT, RZ, RZ, RZ, P1, !PT ;  /* 0x000000ffff057210 */ /* 0x000fe40000ffe4ff */
[----:B-1----:R-:W-:-:S03]  /*0a10*/  LEA R4, P1, R8, UR6, 0x2 ;  /* 0x0000000608047c11 */ /* 0x002fc6000f8210ff */
[----:B------:R-:W2:Y:S01]  /*0a20*/  LDG.E R6, desc[UR8][R6.64] ;  /* 0x0000000806067981 */ /* 0x000ea2000c1e1900 */
[----:B------:R-:W-:Y:S01]  /*0a30*/  LEA.HI.X R5, R8, UR7, R5, 0x2, P1 ;  /* 0x0000000708057c11 */ /* 0x000fe200088f1405 */
[----:B---3--:R-:W-:-:S04]  /*0a40*/  IMAD.WIDE R2, R9, 0x4, R2 ;  /* 0x0000000409027825 */ /* 0x008fc800078e0202 */
[----:B------:R-:W3:Y:S01]  /*0a50*/  LDG.E R4, desc[UR8][R4.64+0x4] ;  /* 0x0000040804047981 */ /* 0x000ee2000c1e1900 */
[----:B------:R-:W-:-:S03]  /*0a60*/  IMAD.WIDE R8, R17, 0x4, R2 ;  /* 0x0000000411087825 */ /* 0x000fc600078e0202 */
[----:B------:R-:W2:Y:S04]  /*0a70*/  LDG.E R2, desc[UR8][R2.64] ;  /* 0x0000000802027981 */ /* 0x000ea8000c1e1900 */
[----:B------:R-:W3:Y:S01]  /*0a80*/  LDG.E R8, desc[UR8][R8.64] ;  /* 0x0000000808087981 */ /* 0x000ee2000c1e1900 */
[----:B------:R-:W-:Y:S01]  /*0a90*/  UIADD3 UR4, UPT, UPT, UR4, 0x2, URZ ;  /* 0x0000000204047890 */ /* 0x000fe2000fffe0ff */
[----:B--2---:R-:W-:-:S04]  /*0aa0*/  FFMA R23, R6, R2, R23 ;  /* 0x0000000206177223 */ /* 0x004fc80000000017 */
[----:B---3--:R-:W-:-:S07]  /*0ab0*/  FFMA R23, R4, R8, R23 ;  /* 0x0000000804177223 */ /* 0x008fce0000000017 */
.L_x_10:
[----:B------:R-:W-:Y:S05]  /*0ac0*/  BRA.U UP1, `(.L_x_6) ;  /* 0x00000001012c7547 */ /* 0x000fea000b800000 */
[----:B------:R-:W0:Y:S01]  /*0ad0*/  LDC R7, c[0x0][0x398] ;  /* 0x0000e600ff077b82 */ /* 0x000e220000000800 */
[----:B------:R-:W-:-:S07]  /*0ae0*/  IADD3 R21, PT, PT, R21, UR4, RZ ;  /* 0x0000000415157c10 */ /* 0x000fce000fffe0ff */
[----:B------:R-:W1:Y:S08]  /*0af0*/  LDC.64 R4, c[0x0][0x380] ;  /* 0x0000e000ff047b82 */ /* 0x000e700000000a00 */
[----:B------:R-:W2:Y:S01]  /*0b00*/  LDC.64 R2, c[0x0][0x390] ;  /* 0x0000e400ff027b82 */ /* 0x000ea20000000a00 */
[----:B0-----:R-:W-:-:S04]  /*0b10*/  IMAD R20, R20, R7, UR4 ;  /* 0x0000000414147e24 */ /* 0x001fc8000f8e0207 */
[----:B------:R-:W-:Y:S02]  /*0b20*/  IMAD R17, R20, R17, R22 ;  /* 0x0000001114117224 */ /* 0x000fe400078e0216 */
[----:B-1----:R-:W-:-:S06]  /*0b30*/  IMAD.WIDE.U32 R4, R21, 0x4, R4 ;  /* 0x0000000415047825 */ /* 0x002fcc00078e0004 */
[----:B------:R-:W3:Y:S01]  /*0b40*/  LDG.E R4, desc[UR8][R4.64] ;  /* 0x0000000804047981 */ /* 0x000ee2000c1e1900 */
[----:B--2---:R-:W-:-:S06]  /*0b50*/  IMAD.WIDE R2, R17, 0x4, R2 ;  /* 0x0000000411027825 */ /* 0x004fcc00078e0202 */
[----:B------:R-:W3:Y:S02]  /*0b60*/  LDG.E R2, desc[UR8][R2.64] ;  /* 0x0000000802027981 */ /* 0x000ee4000c1e1900 */
[----:B---3--:R-:W-:-:S07]  /*0b70*/  FFMA R23, R4, R2, R23 ;  /* 0x0000000204177223 */ /* 0x008fce0000000017 */
.L_x_6:
[----:B------:R-:W0:Y:S01]  /*0b80*/  LDC.64 R2, c[0x0][0x3b0] ;  /* 0x0000ec00ff027b82 */ /* 0x000e220000000a00 */
[----:B------:R-:W-:Y:S02]  /*0b90*/  ISETP.GE.AND P2, PT, R0, RZ, PT ;  /* 0x000000ff0000720c */ /* 0x000fe40003f46270 */
[----:B------:R-:W-:Y:S02]  /*0ba0*/  ISETP.GT.U32.AND P1, PT, R14, R19, PT ;  /* 0x000000130e00720c */ /* 0x000fe40003f24070 */
[----:B------:R-:W-:-:S03]  /*0bb0*/  IADD3 R14, PT, PT, R19, -R14, RZ ;  /* 0x8000000e130e7210 */ /* 0x000fc60007ffe0ff */
[----:B------:R-:W1:Y:S01]  /*0bc0*/  LDC.64 R4, c[0x0][0x3a0] ;  /* 0x0000e800ff047b82 */ /* 0x000e620000000a00 */
[----:B------:R-:W-:-:S05]  /*0bd0*/  SEL R19, R14, R19, !P1 ;  /* 0x000000130e137207 */ /* 0x000fca0004800000 */
[----:B------:R-:W-:-:S04]  /*0be0*/  @!P2 IADD3 R19, PT, PT, -R19, RZ, RZ ;  /* 0x000000ff1313a210 */ /* 0x000fc80007ffe1ff */
[----:B------:R-:W-:-:S05]  /*0bf0*/  SEL R19, R18, R19, !P0 ;  /* 0x0000001312137207 */ /* 0x000fca0004000000 */
[----:B0-----:R-:W-:-:S06]  /*0c00*/  IMAD.WIDE R2, R19, 0x4, R2 ;  /* 0x0000000413027825 */ /* 0x001fcc00078e0202 */
[----:B------:R-:W2:Y:S01]  /*0c10*/  LDG.E R2, desc[UR8][R2.64] ;  /* 0x0000000802027981 */ /* 0x000ea2000c1e1900 */
[----:B------:R-:W-:Y:S01]  /*0c20*/  FADD R6, -R23, -RZ ;  /* 0x800000ff17067221 */ /* 0x000fe20000000100 */
[----:B------:R-:W-:-:S04]  /*0c30*/  IMAD R15, R15, UR10, R0 ;  /* 0x0000000a0f0f7c24 */ /* 0x000fc8000f8e0200 */
[----:B------:R-:W-:Y:S01]  /*0c40*/  SHF.R.U32.HI R6, RZ, 0x1f, R6 ;  /* 0x0000001fff067819 */ /* 0x000fe20000011606 */
[----:B-1----:R-:W-:-:S03]  /*0c50*/  IMAD.WIDE R4, R15, 0x4, R4 ;  /* 0x000000040f047825 */ /* 0x002fc600078e0204 */
[----:B------:R-:W-:-:S05]  /*0c60*/  I2FP.F32.U32 R7, R6 ;  /* 0x0000000600077245 */ /* 0x000fca0000201000 */
[----:B--2---:R-:W-:-:S05]  /*0c70*/  FMUL R7, R7, R2 ;  /* 0x0000000207077220 */ /* 0x004fca0000400000 */
[----:B------:R-:W-:Y:S01]  /*0c80*/  STG.E desc[UR8][R4.64], R7 ;  /* 0x0000000704007986 */ /* 0x000fe2000c101908 */
[----:B------:R-:W-:Y:S05]  /*0c90*/  EXIT ;  /* 0x000000000000794d */ /* 0x000fea0003800000 */
.L_x_11:
        /* <DEDUP_REMOVED lines=14> */
.L_x_19:


//--------------------- .text._Z12matMulKernelPfiiS_iiS_ii --------------------------
	.section	.text._Z12matMulKernelPfiiS_iiS_ii,"ax",@progbits
	.align	128
        .global         _Z12matMulKernelPfiiS_iiS_ii
        .type           _Z12matMulKernelPfiiS_iiS_ii,@function
        .size           _Z12matMulKernelPfiiS_iiS_ii,(.L_x_20 - _Z12matMulKernelPfiiS_iiS_ii)
        .other          _Z12matMulKernelPfiiS_iiS_ii,@"STO_CUDA_ENTRY STV_DEFAULT"
_Z12matMulKernelPfiiS_iiS_ii:
.text._Z12matMulKernelPfiiS_iiS_ii:
[----:B------:R-:W-:Y:S01]  /*0000*/  LDC R1, c[0x0][0x37c] ;  /* 0x0000df00ff017b82 */ /* 0x000fe20000000800 */
[----:B------:R-:W0:Y:S01]  /*0010*/  S2R R0, SR_TID.Y ;  /* 0x0000000000007919 */ /* 0x000e220000002200 */
[----:B------:R-:W1:Y:S06]  /*0020*/  LDCU UR5, c[0x0][0x38c] ;  /* 0x00007180ff0577ac */ /* 0x000e6c0008000800 */
[----:B------:R-:W0:Y:S01]  /*0030*/  LDC R3, c[0x0][0x364] ;  /* 0x0000d900ff037b82 */ /* 0x000e220000000800 */
[----:B------:R-:W-:Y:S01]  /*0040*/  HFMA2 R17, -RZ, RZ, 0, 0 ;  /* 0x00000000ff117431 */ /* 0x000fe200000001ff */
[----:B------:R-:W2:Y:S01]  /*0050*/  S2R R15, SR_TID.X ;  /* 0x00000000000f7919 */ /* 0x000ea20000002100 */
[----:B------:R-:W3:Y:S05]  /*0060*/  LDCU.64 UR8, c[0x0][0x358] ;  /* 0x00006b00ff0877ac */ /* 0x000eea0008000a00 */
[----:B------:R-:W0:Y:S08]  /*0070*/  S2UR UR4, SR_CTAID.Y ;  /* 0x00000000000479c3 */ /* 0x000e300000002600 */
[----:B------:R-:W2:Y:S01]  /*0080*/  S2UR UR6, SR_CTAID.X ;  /* 0x00000000000679c3 */ /* 0x000ea20000002500 */
[----:B-1----:R-:W-:-:S07]  /*0090*/  UISETP.GE.AND UP0, UPT, UR5, 0x1, UPT ;  /* 0x000000010500788c */ /* 0x002fce000bf06270 */
[----:B------:R-:W2:Y:S01]  /*00a0*/  LDC R2, c[0x0][0x360] ;  /* 0x0000d800ff027b82 */ /* 0x000ea20000000800 */
[----:B0-----:R-:W-:Y:S02]  /*00b0*/  IMAD R0, R3, UR4, R0 ;  /* 0x0000000403007c24 */ /* 0x001fe4000f8e0200 */
[----:B--2---:R-:W-:Y:S01]  /*00c0*/  IMAD R15, R2, UR6, R15 ;  /* 0x00000006020f7c24 */ /* 0x004fe2000f8e020f */
[----:B---3--:R-:W-:Y:S06]  /*00d0*/  BRA.U !UP0, `(.L_x_12) ;  /* 0x0000000508f47547 */ /* 0x008fec000b800000 */
[----:B------:R-:W-:Y:S02]  /*00e0*/  UISETP.GE.U32.AND UP1, UPT, UR5, 0x8, UPT ;  /* 0x000000080500788c */ /* 0x000fe4000bf26070 */
[----:B------:R-:W-:Y:S01]  /*00f0*/  IMAD R14, R0, UR5, RZ ;  /* 0x00000005000e7c24 */ /* 0x000fe2000f8e02ff */
[----:B------:R-:W-:Y:S01]  /*0100*/  ULOP3.LUT UR6, UR5, 0x7, URZ, 0xc0, !UPT ;  /* 0x0000000705067892 */ /* 0x000fe2000f8ec0ff */
[----:B------:R-:W-:Y:S01]  /*0110*/  MOV R17, RZ ;  /* 0x000000ff00117202 */ /* 0x000fe20000000f00 */
[----:B------:R-:W-:Y:S02]  /*0120*/  UMOV UR4, URZ ;  /* 0x000000ff00047c82 */ /* 0x000fe40008000000 */
[----:B------:R-:W-:Y:S02]  /*0130*/  UISETP.NE.AND UP0, UPT, UR6, URZ, UPT ;  /* 0x000000ff0600728c */ /* 0x000fe4000bf05270 */
[----:B------:R-:W-:Y:S09]  /*0140*/  BRA.U !UP1, `(.L_x_13) ;  /* 0x0000000109c47547 */ /* 0x000ff2000b800000 */
[----:B------:R-:W0:Y:S01]  /*0150*/  LDC.64 R2, c[0x0][0x380] ;  /* 0x0000e000ff027b82 */ /* 0x000e220000000a00 */
[----:B------:R-:W-:Y:S01]  /*0160*/  ULOP3.LUT UR4, UR5, 0x7ffffff8, URZ, 0xc0, !UPT ;  /* 0x7ffffff805047892 */ /* 0x000fe2000f8ec0ff */
[----:B------:R-:W-:Y:S02]  /*0170*/  MOV R17, RZ ;  /* 0x000000ff00117202 */ /* 0x000fe40000000f00 */
[----:B------:R-:W-:Y:S01]  /*0180*/  MOV R16, R15 ;  /* 0x0000000f00107202 */ /* 0x000fe20000000f00 */
[----:B------:R-:W-:Y:S01]  /*0190*/  UIADD3 UR7, UPT, UPT, -UR4, URZ, URZ ;  /* 0x000000ff04077290 */ /* 0x000fe2000fffe1ff */
[----:B0-----:R-:W-:-:S03]  /*01a0*/  IMAD.WIDE.U32 R2, R14, 0x4, R2 ;  /* 0x000000040e027825 */ /* 0x001fc600078e0002 */
[----:B------:R-:W-:-:S04]  /*01b0*/  IADD3 R4, P0, PT, R2, 0x10, RZ ;  /* 0x0000001002047810 */ /* 0x000fc80007f1e0ff */
[----:B------:R-:W-:-:S09]  /*01c0*/  IADD3.X R3, PT, PT, RZ, R3, RZ, P0, !PT ;  /* 0x00000003ff037210 */ /* 0x000fd200007fe4ff */
.L_x_14:
[----:B------:R-:W0:Y:S01]  /*01d0*/  LDC.64 R10, c[0x0][0x390] ;  /* 0x0000e400ff0a7b82 */ /* 0x000e220000000a00 */
[----:B------:R-:W-:-:S05]  /*01e0*/  MOV R2, R4 ;  /* 0x0000000400027202 */ /* 0x000fca0000000f00 */
[----:B------:R-:W2:Y:S02]  /*01f0*/  LDG.E R18, desc[UR8][R2.64+-0x10] ;  /* 0xfffff00802127981 */ /* 0x000ea4000c1e1900 */
[----:B------:R-:W1:Y:S02]  /*0200*/  LDC R19, c[0x0][0x39c] ;  /* 0x0000e700ff137b82 */ /* 0x000e640000000800 */
[----:B------:R-:W3:Y:S04]  /*0210*/  LDG.E R22, desc[UR8][R2.64+-0xc] ;  /* 0xfffff40802167981 */ /* 0x000ee8000c1e1900 */
[----:B------:R-:W4:Y:S04]  /*0220*/  LDG.E R23, desc[UR8][R2.64+-0x8] ;  /* 0xfffff80802177981 */ /* 0x000f28000c1e1900 */
[----:B------:R-:W5:Y:S04]  /*0230*/  LDG.E R25, desc[UR8][R2.64+-0x4] ;  /* 0xfffffc0802197981 */ /* 0x000f68000c1e1900 */
[----:B------:R-:W5:Y:S01]  /*0240*/  LDG.E R26, desc[UR8][R2.64] ;  /* 0x00000008021a7981 */ /* 0x000f62000c1e1900 */
[----:B0-----:R-:W-:-:S05]  /*0250*/  IMAD.WIDE R10, R16, 0x4, R10 ;  /* 0x00000004100a7825 */ /* 0x001fca00078e020a */
[----:B------:R0:W2:Y:S01]  /*0260*/  LDG.E R20, desc[UR8][R10.64] ;  /* 0x000000080a147981 */ /* 0x0000a2000c1e1900 */
[----:B-1----:R-:W-:-:S05]  /*0270*/  IMAD.WIDE R28, R19, 0x4, R10 ;  /* 0x00000004131c7825 */ /* 0x002fca00078e020a */
[----:B------:R-:W3:Y:S01]  /*0280*/  LDG.E R21, desc[UR8][R28.64] ;  /* 0x000000081c157981 */ /* 0x000ee2000c1e1900 */
[----:B------:R-:W-:-:S05]  /*0290*/  IMAD.WIDE R12, R19, 0x4, R28 ;  /* 0x00000004130c7825 */ /* 0x000fca00078e021c */
[----:B------:R1:W4:Y:S01]  /*02a0*/  LDG.E R24, desc[UR8][R12.64] ;  /* 0x000000080c187981 */ /* 0x000322000c1e1900 */
[----:B------:R-:W-:-:S03]  /*02b0*/  IMAD.WIDE R8, R19, 0x4, R12 ;  /* 0x0000000413087825 */ /* 0x000fc600078e020c */
[----:B------:R-:W5:Y:S01]  /*02c0*/  LDG.E R28, desc[UR8][R2.64+0x4] ;  /* 0x00000408021c7981 */ /* 0x000f62000c1e1900 */
[----:B------:R-:W-:-:S03]  /*02d0*/  IMAD.WIDE R4, R19, 0x4, R8 ;  /* 0x0000000413047825 */ /* 0x000fc600078e0208 */
[----:B------:R-:W5:Y:S04]  /*02e0*/  LDG.E R29, desc[UR8][R2.64+0x8] ;  /* 0x00000808021d7981 */ /* 0x000f68000c1e1900 */
[----:B------:R-:W5:Y:S01]  /*02f0*/  LDG.E R8, desc[UR8][R8.64] ;  /* 0x0000000808087981 */ /* 0x000f62000c1e1900 */
[----:B------:R-:W-:-:S03]  /*0300*/  IMAD.WIDE R6, R19, 0x4, R4 ;  /* 0x0000000413067825 */ /* 0x000fc600078e0204 */
[----:B------:R1:W5:Y:S01]  /*0310*/  LDG.E R5, desc[UR8][R4.64] ;  /* 0x0000000804057981 */ /* 0x000362000c1e1900 */
[----:B0-----:R-:W-:-:S03]  /*0320*/  IMAD.WIDE R10, R19, 0x4, R6 ;  /* 0x00000004130a7825 */ /* 0x001fc600078e0206 */
[----:B------:R-:W5:Y:S01]  /*0330*/  LDG.E R7, desc[UR8][R6.64] ;  /* 0x0000000806077981 */ /* 0x000f62000c1e1900 */
[----:B-1----:R-:W-:-:S03]  /*0340*/  IMAD.WIDE R12, R19, 0x4, R10 ;  /* 0x00000004130c7825 */ /* 0x002fc600078e020a */
[----:B------:R-:W5:Y:S04]  /*0350*/  LDG.E R27, desc[UR8][R10.64] ;  /* 0x000000080a1b7981 */ /* 0x000f68000c1e1900 */
[----:B------:R0:W5:Y:S04]  /*0360*/  LDG.E R9, desc[UR8][R2.64+0xc] ;  /* 0x00000c0802097981 */ /* 0x000168000c1e1900 */
[----:B------:R-:W5:Y:S01]  /*0370*/  LDG.E R12, desc[UR8][R12.64] ;  /* 0x000000080c0c7981 */ /* 0x000f62000c1e1900 */
[----:B------:R-:W-:-:S04]  /*0380*/  UIADD3 UR7, UPT, UPT, UR7, 0x8, URZ ;  /* 0x0000000807077890 */ /* 0x000fc8000fffe0ff */
[----:B------:R-:W-:Y:S01]  /*0390*/  UISETP.NE.AND UP1, UPT, UR7, URZ, UPT ;  /* 0x000000ff0700728c */ /* 0x000fe2000bf25270 */
[----:B------:R-:W-:Y:S02]  /*03a0*/  IADD3 R4, P0, PT, R2, 0x20, RZ ;  /* 0x0000002002047810 */ /* 0x000fe40007f1e0ff */
[----:B------:R-:W-:Y:S02]  /*03b0*/  LEA R16, R19, R16, 0x3 ;  /* 0x0000001013107211 */ /* 0x000fe400078e18ff */
[----:B0-----:R-:W-:Y:S01]  /*03c0*/  IADD3.X R3, PT, PT, RZ, R3, RZ, P0, !PT ;  /* 0x00000003ff037210 */ /* 0x001fe200007fe4ff */
[----:B--2---:R-:W-:-:S04]  /*03d0*/  FFMA R17, R18, R20, R17 ;  /* 0x0000001412117223 */ /* 0x004fc80000000011 */
[----:B---3--:R-:W-:-:S04]  /*03e0*/  FFMA R22, R22, R21, R17 ;  /* 0x0000001516167223 */ /* 0x008fc80000000011 */
[----:B----4-:R-:W-:-:S04]  /*03f0*/  FFMA R22, R23, R24, R22 ;  /* 0x0000001817167223 */ /* 0x010fc80000000016 */
[----:B-----5:R-:W-:-:S04]  /*0400*/  FFMA R25, R25, R8, R22 ;  /* 0x0000000819197223 */ /* 0x020fc80000000016 */
[----:B------:R-:W-:-:S04]  /*0410*/  FFMA R5, R26, R5, R25 ;  /* 0x000000051a057223 */ /* 0x000fc80000000019 */
[----:B------:R-:W-:-:S04]  /*0420*/  FFMA R28, R28, R7, R5 ;  /* 0x000000071c1c7223 */ /* 0x000fc80000000005 */
[----:B------:R-:W-:-:S04]  /*0430*/  FFMA R28, R29, R27, R28 ;  /* 0x0000001b1d1c7223 */ /* 0x000fc8000000001c */
[----:B------:R-:W-:Y:S01]  /*0440*/  FFMA R17, R9, R12, R28 ;  /* 0x0000000c09117223 */ /* 0x000fe2000000001c */
[----:B------:R-:W-:Y:S06]  /*0450*/  BRA.U UP1, `(.L_x_14) ;  /* 0xfffffffd015c7547 */ /* 0x000fec000b83ffff */
.L_x_13:
        /* <DEDUP_REMOVED lines=11> */
[----:B0-----:R-:W-:-:S04]  /*0510*/  IMAD R9, R13, UR4, R15 ;  /* 0x000000040d097c24 */ /* 0x001fc8000f8e020f */
        /* <DEDUP_REMOVED lines=21> */
.L_x_15:
[----:B------:R-:W-:Y:S05]  /*0670*/  BRA.U !UP1, `(.L_x_12) ;  /* 0x00000001098c7547 */ /* 0x000fea000b800000 */
[----:B------:R-:W-:Y:S02]  /*0680*/  UISETP.NE.AND UP0, UPT, UR7, 0x1, UPT ;  /* 0x000000010700788c */ /* 0x000fe4000bf05270 */
[----:B------:R-:W-:-:S04]  /*0690*/  ULOP3.LUT UR5, UR5, 0x1, URZ, 0xc0, !UPT ;  /* 0x0000000105057892 */ /* 0x000fc8000f8ec0ff */
[----:B------:R-:W-:-:S03]  /*06a0*/  UISETP.NE.U32.AND UP1, UPT, UR5, 0x1, UPT ;  /* 0x000000010500788c */ /* 0x000fc6000bf25070 */
        /* <DEDUP_REMOVED lines=9> */
[----:B---3--:R-:W-:Y:S01]  /*0740*/  IMAD.WIDE.U32 R2, R7, 0x4, R2 ;  /* 0x0000000407027825 */ /* 0x008fe200078e0002 */
[----:B------:R-:W-:Y:S02]  /*0750*/  IADD3.X R7, PT, PT, RZ, RZ, RZ, P0, !PT ;  /* 0x000000ffff077210 */ /* 0x000fe400007fe4ff */
[----:B-1----:R-:W-:Y:S01]  /*0760*/  LEA R6, P0, R10, UR6, 0x2 ;  /* 0x000000060a067c11 */ /* 0x002fe2000f8010ff */
[----:B------:R-:W-:Y:S02]  /*0770*/  IMAD.WIDE R8, R8, 0x4, R4 ;  /* 0x0000000408087825 */ /* 0x000fe400078e0204 */
[----:B------:R-:W2:Y:S01]  /*0780*/  LDG.E R2, desc[UR8][R2.64] ;  /* 0x0000000802027981 */ /* 0x000ea2000c1e1900 */
[----:B------:R-:W-:-:S03]  /*0790*/  LEA.HI.X R7, R10, UR7, R7, 0x2, P0 ;  /* 0x000000070a077c11 */ /* 0x000fc600080f1407 */
[----:B------:R-:W2:Y:S04]  /*07a0*/  LDG.E R4, desc[UR8][R4.64] ;  /* 0x0000000804047981 */ /* 0x000ea8000c1e1900 */
[----:B------:R-:W3:Y:S04]  /*07b0*/  LDG.E R6, desc[UR8][R6.64+0x4] ;  /* 0x0000040806067981 */ /* 0x000ee8000c1e1900 */
[----:B------:R-:W3:Y:S01]  /*07c0*/  LDG.E R8, desc[UR8][R8.64] ;  /* 0x0000000808087981 */ /* 0x000ee2000c1e1900 */
[----:B------:R-:W-:Y:S01]  /*07d0*/  UIADD3 UR4, UPT, UPT, UR4, 0x2, URZ ;  /* 0x0000000204047890 */ /* 0x000fe2000fffe0ff */
[----:B--2---:R-:W-:-:S04]  /*07e0*/  FFMA R17, R2, R4, R17 ;  /* 0x0000000402117223 */ /* 0x004fc80000000011 */
[----:B---3--:R-:W-:-:S07]  /*07f0*/  FFMA R17, R6, R8, R17 ;  /* 0x0000000806117223 */ /* 0x008fce0000000011 */
.L_x_16:
[----:B------:R-:W-:Y:S05]  /*0800*/  BRA.U UP1, `(.L_x_12) ;  /* 0x0000000101287547 */ /* 0x000fea000b800000 */
[----:B------:R-:W0:Y:S01]  /*0810*/  LDC R6, c[0x0][0x39c] ;  /* 0x0000e700ff067b82 */ /* 0x000e220000000800 */
[----:B------:R-:W-:-:S07]  /*0820*/  IADD3 R7, PT, PT, R14, UR4, RZ ;  /* 0x000000040e077c10 */ /* 0x000fce000fffe0ff */
[----:B------:R-:W1:Y:S08]  /*0830*/  LDC.64 R2, c[0x0][0x380] ;  /* 0x0000e000ff027b82 */ /* 0x000e700000000a00 */
[----:B------:R-:W2:Y:S01]  /*0840*/  LDC.64 R4, c[0x0][0x390] ;  /* 0x0000e400ff047b82 */ /* 0x000ea20000000a00 */
[----:B0-----:R-:W-:Y:S02]  /*0850*/  IMAD R9, R6, UR4, R15 ;  /* 0x0000000406097c24 */ /* 0x001fe4000f8e020f */
[----:B-1----:R-:W-:-:S06]  /*0860*/  IMAD.WIDE.U32 R2, R7, 0x4, R2 ;  /* 0x0000000407027825 */ /* 0x002fcc00078e0002 */
[----:B------:R-:W3:Y:S01]  /*0870*/  LDG.E R2, desc[UR8][R2.64] ;  /* 0x0000000802027981 */ /* 0x000ee2000c1e1900 */
[----:B--2---:R-:W-:-:S06]  /*0880*/  IMAD.WIDE R4, R9, 0x4, R4 ;  /* 0x0000000409047825 */ /* 0x004fcc00078e0204 */
[----:B------:R-:W3:Y:S02]  /*0890*/  LDG.E R4, desc[UR8][R4.64] ;  /* 0x0000000804047981 */ /* 0x000ee4000c1e1900 */
[----:B---3--:R-:W-:-:S07]  /*08a0*/  FFMA R17, R2, R4, R17 ;  /* 0x0000000402117223 */ /* 0x008fce0000000011 */
.L_x_12:
[----:B------:R-:W0:Y:S01]  /*08b0*/  LDC.64 R2, c[0x0][0x3a0] ;  /* 0x0000e800ff027b82 */ /* 0x000e220000000a00 */
[----:B------:R-:W1:Y:S02]  /*08c0*/  LDCU UR4, c[0x0][0x3ac] ;  /* 0x00007580ff0477ac */ /* 0x000e640008000800 */
[----:B-1----:R-:W-:-:S04]  /*08d0*/  IMAD R15, R0, UR4, R15 ;  /* 0x00000004000f7c24 */ /* 0x002fc8000f8e020f */
[----:B0-----:R-:W-:-:S05]  /*08e0*/  IMAD.WIDE R2, R15, 0x4, R2 ;  /* 0x000000040f027825 */ /* 0x001fca00078e0202 */
[----:B------:R-:W-:Y:S01]  /*08f0*/  STG.E desc[UR8][R2.64], R17 ;  /* 0x0000001102007986 */ /* 0x000fe2000c101908 */
[----:B------:R-:W-:Y:S05]  /*0900*/  EXIT ;  /* 0x000000000000794d */ /* 0x000fea0003800000 */
.L_x_17:
        /* <DEDUP_REMOVED lines=15> */
.L_x_20:


//--------------------- .nv.shared.reserved.0     --------------------------
	.section	.nv.shared.reserved.0,"aw",@nobits
	.weak		__nv_reservedSMEM_offset_0_alias
	.size		__nv_reservedSMEM_offset_0_alias, 0, 64
	.other		__nv_reservedSMEM_offset_0_alias,@"STO_CUDA_RESERVED_SHARED STV_DEFAULT"
__nv_reservedSMEM_offset_0_alias:
	.zero		0
	.zero		64


//--------------------- .nv.constant0._Z7vec_sumPfS_iii --------------------------
	.section	.nv.constant0._Z7vec_sumPfS_iii,"a",@progbits
	.sectionflags	@""
	.align	4
.nv.constant0._Z7vec_sumPfS_iii:
	.zero		924


//--------------------- .nv.constant0._Z5hash_PfiiS_iiS_iiS_ --------------------------
	.section	.nv.constant0._Z5hash_PfiiS_iiS_iiS_,"a",@progbits
	.sectionflags	@""
	.align	4
.nv.constant0._Z5hash_PfiiS_iiS_iiS_:
	.zero		952


//--------------------- .nv.constant0._Z12matMulKernelPfiiS_iiS_ii --------------------------
	.section	.nv.constant0._Z12matMulKernelPfiiS_iiS_ii,"a",@progbits
	.sectionflags	@""
	.align	4
.nv.constant0._Z12matMulKernelPfiiS_iiS_ii:
	.zero		944


//--------------------- SYMBOLS --------------------------

	.type		.nv.reservedSmem.offset0,@object
	.size		.nv.reservedSmem.offset0,0x4
